	.target	sm_100a

	.elftype	@"ET_EXEC"


//--------------------- .note.nv.tkinfo           --------------------------
	.section	.note.nv.tkinfo,"",@"SHT_NOTE"
	.sectionflags	@"SHF_NOTE_NV_TKINFO"
	.tkinfo
        /*0018*/ 	.word	0x00000002
        /*0030*/ 	.string	""
        /*0030*/ 	.string	"ptxas"
        /*0030*/ 	.string	"Cuda compilation tools, release 13.0, V13.0.88"
        /*0030*/ 	.string	"Build cuda_13.0.r13.0/compiler.36424714_0"
        /*0030*/ 	.string	"-arch sm_100a -m 64 "



//--------------------- .note.nv.cuinfo           --------------------------
	.section	.note.nv.cuinfo,"",@"SHT_NOTE"
	.sectionflags	@"SHF_NOTE_NV_CUINFO"
        /*0018*/ 	.short	0x0002
        /*001a*/ 	.short	0x0064
        /*001c*/ 	.short	0x0082
	.zero		2


//--------------------- .nv.info                  --------------------------
	.section	.nv.info,"",@"SHT_CUDA_INFO"
	.align	4


	//----- nvinfo : EIATTR_REGCOUNT
	.align		4
        /*0000*/ 	.byte	0x04, 0x2f
        /*0002*/ 	.short	(.L_19 - .L_18)
	.align		4
.L_18:
        /*0004*/ 	.word	index@(_ZN7cutlass13device_kernelINS_4gemm6kernel13GemmUniversalIN4cute5tupleIJiiiiEEENS1_10collective13CollectiveMmaINS1_35MainloopSm100TmaUmmaWarpSpecializedILi6ELi2ELi4ENS5_IJNS4_1CILi1EEENSA_ILi2EEESB_EEEEENS5_IJNSA_ILi128EEESF_NSA_ILi64EEEEEENS_10bfloat16_tENS5_IJlSB_lEEESI_SJ_NS4_8TiledMMAINS4_8MMA_AtomIJNS4_20SM100_MMA_F16BF16_SSISI_SI_fLi128ELi128ELNS4_4UMMA5MajorE0ELSO_0ELNSN_7ScaleInE0ELSP_0EEEEEENS4_6LayoutINS5_IJSB_SB_SB_EEENS5_IJNSA_ILi0EEESU_SU_EEEEENS5_IJNS4_10UnderscoreESX_SX_EEEEENS4_23SM90_TMA_LOAD_MULTICASTENS4_14ComposedLayoutINS4_7SwizzleILi3ELi4ELi3EEENS4_18smem_ptr_flag_bitsILi16EEENSS_INS5_IJNSA_ILi8EEESG_EEENS5_IJSG_SB_EEEEEEEvNS4_8identityENS4_13SM90_TMA_LOADES1A_vS1B_EENS_8epilogue10collective18CollectiveEpilogueINS1E_23Sm100TmaWarpSpecializedILi4ELi2ELi32ELb1ELb0EEEJSH_NS5_IJNSS_ISF_SB_EENSS_INSA_ILi32EEESB_EEEEESI_SJ_SI_SJ_NS1E_6fusion15FusionCallbacksIS1I_NS1N_17LinearCombinationISI_fSI_fLNS_15FloatRoundStyleE2EEESH_S1M_JEEENS4_5SM1004TMEM4LOAD26SM100_TMEM_LOAD_32dp32b32xES1C_NS11_INS12_ILi2ELi4ELi3EEES15_NSS_INS5_IJS16_S1K_EEENS5_IJS1K_SB_EEEEEEENS4_39AutoVectorizingCopyWithAssumedAlignmentILi128EEENS4_14SM90_TMA_STOREES21_S23_S23_EEEvvEEEEvNT_6ParamsE)
        /*0008*/ 	.word	0x00000076


	//----- nvinfo : EIATTR_FRAME_SIZE
	.align		4
.L_19:
        /*000c*/ 	.byte	0x04, 0x11
        /*000e*/ 	.short	(.L_21 - .L_20)
	.align		4
.L_20:
        /*0010*/ 	.word	index@($__internal_2_$__cuda_sm10x_tcgen05_guardrail_trap_unallocated_columns_being_dealloced)
        /*0014*/ 	.word	0x00000000


	//----- nvinfo : EIATTR_FRAME_SIZE
	.align		4
.L_21:
        /*0018*/ 	.byte	0x04, 0x11
        /*001a*/ 	.short	(.L_23 - .L_22)
	.align		4
.L_22:
        /*001c*/ 	.word	index@($__internal_1_$__cuda_sm10x_tcgen05_guardrail_trap_phase_invalid_during_alloc)
        /*0020*/ 	.word	0x00000000


	//----- nvinfo : EIATTR_FRAME_SIZE
	.align		4
.L_23:
        /*0024*/ 	.byte	0x04, 0x11
        /*0026*/ 	.short	(.L_25 - .L_24)
	.align		4
.L_24:
        /*0028*/ 	.word	index@($__internal_0_$__cuda_sm10x_tcgen05_guardrail_trap_col_being_dealloced_not_returned_by_alloc)
        /*002c*/ 	.word	0x00000000


	//----- nvinfo : EIATTR_FRAME_SIZE
	.align		4
.L_25:
        /*0030*/ 	.byte	0x04, 0x11
        /*0032*/ 	.short	(.L_27 - .L_26)
	.align		4
.L_26:
        /*0034*/ 	.word	index@(_ZN7cutlass13device_kernelINS_4gemm6kernel13GemmUniversalIN4cute5tupleIJiiiiEEENS1_10collective13CollectiveMmaINS1_35MainloopSm100TmaUmmaWarpSpecializedILi6ELi2ELi4ENS5_IJNS4_1CILi1EEENSA_ILi2EEESB_EEEEENS5_IJNSA_ILi128EEESF_NSA_ILi64EEEEEENS_10bfloat16_tENS5_IJlSB_lEEESI_SJ_NS4_8TiledMMAINS4_8MMA_AtomIJNS4_20SM100_MMA_F16BF16_SSISI_SI_fLi128ELi128ELNS4_4UMMA5MajorE0ELSO_0ELNSN_7ScaleInE0ELSP_0EEEEEENS4_6LayoutINS5_IJSB_SB_SB_EEENS5_IJNSA_ILi0EEESU_SU_EEEEENS5_IJNS4_10UnderscoreESX_SX_EEEEENS4_23SM90_TMA_LOAD_MULTICASTENS4_14ComposedLayoutINS4_7SwizzleILi3ELi4ELi3EEENS4_18smem_ptr_flag_bitsILi16EEENSS_INS5_IJNSA_ILi8EEESG_EEENS5_IJSG_SB_EEEEEEEvNS4_8identityENS4_13SM90_TMA_LOADES1A_vS1B_EENS_8epilogue10collective18CollectiveEpilogueINS1E_23Sm100TmaWarpSpecializedILi4ELi2ELi32ELb1ELb0EEEJSH_NS5_IJNSS_ISF_SB_EENSS_INSA_ILi32EEESB_EEEEESI_SJ_SI_SJ_NS1E_6fusion15FusionCallbacksIS1I_NS1N_17LinearCombinationISI_fSI_fLNS_15FloatRoundStyleE2EEESH_S1M_JEEENS4_5SM1004TMEM4LOAD26SM100_TMEM_LOAD_32dp32b32xES1C_NS11_INS12_ILi2ELi4ELi3EEES15_NSS_INS5_IJS16_S1K_EEENS5_IJS1K_SB_EEEEEEENS4_39AutoVectorizingCopyWithAssumedAlignmentILi128EEENS4_14SM90_TMA_STOREES21_S23_S23_EEEvvEEEEvNT_6ParamsE)
        /*0038*/ 	.word	0x00000000


	//----- nvinfo : EIATTR_MIN_STACK_SIZE
	.align		4
.L_27:
        /*003c*/ 	.byte	0x04, 0x12
        /*003e*/ 	.short	(.L_29 - .L_28)
	.align		4
.L_28:
        /*0040*/ 	.word	index@(_ZN7cutlass13device_kernelINS_4gemm6kernel13GemmUniversalIN4cute5tupleIJiiiiEEENS1_10collective13CollectiveMmaINS1_35MainloopSm100TmaUmmaWarpSpecializedILi6ELi2ELi4ENS5_IJNS4_1CILi1EEENSA_ILi2EEESB_EEEEENS5_IJNSA_ILi128EEESF_NSA_ILi64EEEEEENS_10bfloat16_tENS5_IJlSB_lEEESI_SJ_NS4_8TiledMMAINS4_8MMA_AtomIJNS4_20SM100_MMA_F16BF16_SSISI_SI_fLi128ELi128ELNS4_4UMMA5MajorE0ELSO_0ELNSN_7ScaleInE0ELSP_0EEEEEENS4_6LayoutINS5_IJSB_SB_SB_EEENS5_IJNSA_ILi0EEESU_SU_EEEEENS5_IJNS4_10UnderscoreESX_SX_EEEEENS4_23SM90_TMA_LOAD_MULTICASTENS4_14ComposedLayoutINS4_7SwizzleILi3ELi4ELi3EEENS4_18smem_ptr_flag_bitsILi16EEENSS_INS5_IJNSA_ILi8EEESG_EEENS5_IJSG_SB_EEEEEEEvNS4_8identityENS4_13SM90_TMA_LOADES1A_vS1B_EENS_8epilogue10collective18CollectiveEpilogueINS1E_23Sm100TmaWarpSpecializedILi4ELi2ELi32ELb1ELb0EEEJSH_NS5_IJNSS_ISF_SB_EENSS_INSA_ILi32EEESB_EEEEESI_SJ_SI_SJ_NS1E_6fusion15FusionCallbacksIS1I_NS1N_17LinearCombinationISI_fSI_fLNS_15FloatRoundStyleE2EEESH_S1M_JEEENS4_5SM1004TMEM4LOAD26SM100_TMEM_LOAD_32dp32b32xES1C_NS11_INS12_ILi2ELi4ELi3EEES15_NSS_INS5_IJS16_S1K_EEENS5_IJS1K_SB_EEEEEEENS4_39AutoVectorizingCopyWithAssumedAlignmentILi128EEENS4_14SM90_TMA_STOREES21_S23_S23_EEEvvEEEEvNT_6ParamsE)
        /*0044*/ 	.word	0x00000000
.L_29:


//--------------------- .nv.compat                --------------------------
	.section	.nv.compat,"",@"SHT_CUDA_COMPAT_INFO"
	.align	4
        /*0000*/ 	.byte	0x02, 0x09, 0x01, 0x00, 0x02, 0x02, 0x02, 0x00, 0x02, 0x05, 0x05, 0x00, 0x03, 0x07, 0x01, 0x01
        /*0010*/ 	.byte	0x02, 0x03, 0x01, 0x00, 0x02, 0x06, 0x01, 0x00, 0x04, 0x0b, 0x08, 0x00, 0x09, 0x00, 0x00, 0x00
        /*0020*/ 	.byte	0x00, 0x00, 0x00, 0x00


//--------------------- .nv.info._ZN7cutlass13device_kernelINS_4gemm6kernel13GemmUniversalIN4cute5tupleIJiiiiEEENS1_10collective13CollectiveMmaINS1_35MainloopSm100TmaUmmaWarpSpecializedILi6ELi2ELi4ENS5_IJNS4_1CILi1EEENSA_ILi2EEESB_EEEEENS5_IJNSA_ILi128EEESF_NSA_ILi64EEEEEENS_10bfloat16_tENS5_IJlSB_lEEESI_SJ_NS4_8TiledMMAINS4_8MMA_AtomIJNS4_20SM100_MMA_F16BF16_SSISI_SI_fLi128ELi128ELNS4_4UMMA5MajorE0ELSO_0ELNSN_7ScaleInE0ELSP_0EEEEEENS4_6LayoutINS5_IJSB_SB_SB_EEENS5_IJNSA_ILi0EEESU_SU_EEEEENS5_IJNS4_10UnderscoreESX_SX_EEEEENS4_23SM90_TMA_LOAD_MULTICASTENS4_14ComposedLayoutINS4_7SwizzleILi3ELi4ELi3EEENS4_18smem_ptr_flag_bitsILi16EEENSS_INS5_IJNSA_ILi8EEESG_EEENS5_IJSG_SB_EEEEEEEvNS4_8identityENS4_13SM90_TMA_LOADES1A_vS1B_EENS_8epilogue10collective18CollectiveEpilogueINS1E_23Sm100TmaWarpSpecializedILi4ELi2ELi32ELb1ELb0EEEJSH_NS5_IJNSS_ISF_SB_EENSS_INSA_ILi32EEESB_EEEEESI_SJ_SI_SJ_NS1E_6fusion15FusionCallbacksIS1I_NS1N_17LinearCombinationISI_fSI_fLNS_15FloatRoundStyleE2EEESH_S1M_JEEENS4_5SM1004TMEM4LOAD26SM100_TMEM_LOAD_32dp32b32xES1C_NS11_INS12_ILi2ELi4ELi3EEES15_NSS_INS5_IJS16_S1K_EEENS5_IJS1K_SB_EEEEEEENS4_39AutoVectorizingCopyWithAssumedAlignmentILi128EEENS4_14SM90_TMA_STOREES21_S23_S23_EEEvvEEEEvNT_6ParamsE --------------------------
	.section	.nv.info._ZN7cutlass13device_kernelINS_4gemm6kernel13GemmUniversalIN4cute5tupleIJiiiiEEENS1_10collective13CollectiveMmaINS1_35MainloopSm100TmaUmmaWarpSpecializedILi6ELi2ELi4ENS5_IJNS4_1CILi1EEENSA_ILi2EEESB_EEEEENS5_IJNSA_ILi128EEESF_NSA_ILi64EEEEEENS_10bfloat16_tENS5_IJlSB_lEEESI_SJ_NS4_8TiledMMAINS4_8MMA_AtomIJNS4_20SM100_MMA_F16BF16_SSISI_SI_fLi128ELi128ELNS4_4UMMA5MajorE0ELSO_0ELNSN_7ScaleInE0ELSP_0EEEEEENS4_6LayoutINS5_IJSB_SB_SB_EEENS5_IJNSA_ILi0EEESU_SU_EEEEENS5_IJNS4_10UnderscoreESX_SX_EEEEENS4_23SM90_TMA_LOAD_MULTICASTENS4_14ComposedLayoutINS4_7SwizzleILi3ELi4ELi3EEENS4_18smem_ptr_flag_bitsILi16EEENSS_INS5_IJNSA_ILi8EEESG_EEENS5_IJSG_SB_EEEEEEEvNS4_8identityENS4_13SM90_TMA_LOADES1A_vS1B_EENS_8epilogue10collective18CollectiveEpilogueINS1E_23Sm100TmaWarpSpecializedILi4ELi2ELi32ELb1ELb0EEEJSH_NS5_IJNSS_ISF_SB_EENSS_INSA_ILi32EEESB_EEEEESI_SJ_SI_SJ_NS1E_6fusion15FusionCallbacksIS1I_NS1N_17LinearCombinationISI_fSI_fLNS_15FloatRoundStyleE2EEESH_S1M_JEEENS4_5SM1004TMEM4LOAD26SM100_TMEM_LOAD_32dp32b32xES1C_NS11_INS12_ILi2ELi4ELi3EEES15_NSS_INS5_IJS16_S1K_EEENS5_IJS1K_SB_EEEEEEENS4_39AutoVectorizingCopyWithAssumedAlignmentILi128EEENS4_14SM90_TMA_STOREES21_S23_S23_EEEvvEEEEvNT_6ParamsE,"",@"SHT_CUDA_INFO"
	.sectionflags	@""
	.align	4


	//----- nvinfo : EIATTR_CUDA_API_VERSION
	.align		4
        /*0000*/ 	.byte	0x04, 0x37
        /*0002*/ 	.short	(.L_31 - .L_30)
.L_30:
        /*0004*/ 	.word	0x00000082


	//----- nvinfo : EIATTR_KPARAM_INFO
	.align		4
.L_31:
        /*0008*/ 	.byte	0x04, 0x17
        /*000a*/ 	.short	(.L_33 - .L_32)
.L_32:
        /*000c*/ 	.word	0x00000000
        /*0010*/ 	.short	0x0000
        /*0012*/ 	.short	0x0000
        /*0014*/ 	.byte	0x00, 0xf0, 0x01, 0x20


	//----- nvinfo : EIATTR_AT_ENTRY_FRAGMENTS
	.align		4
.L_33:
        /*0018*/ 	.byte	0x04, 0x4f
        /*001a*/ 	.short	(.L_35 - .L_34)


	//   ....[0]....
.L_34:
        /*001c*/ 	.word	0x00000006


	//----- nvinfo : EIATTR_RESERVED_SMEM_USED
	.align		4
.L_35:
        /*0020*/ 	.byte	0x01, 0x41
	.zero		2


	//----- nvinfo : EIATTR_SPARSE_MMA_MASK
	.align		4
        /*0024*/ 	.byte	0x03, 0x50
        /*0026*/ 	.short	0x0000


	//----- nvinfo : EIATTR_TCGEN05_1CTA_USED
	.align		4
        /*0028*/ 	.byte	0x01, 0x51
	.zero		2


	//----- nvinfo : EIATTR_MAXREG_COUNT
	.align		4
        /*002c*/ 	.byte	0x03, 0x1b
        /*002e*/ 	.short	0x00ff


	//----- nvinfo : EIATTR_NUM_BARRIERS
	.align		4
        /*0030*/ 	.byte	0x02, 0x4c
        /*0032*/ 	.byte	0x07
	.zero		1


	//----- nvinfo : EIATTR_EXTERNS
	.align		4
        /*0034*/ 	.byte	0x04, 0x0f
        /*0036*/ 	.short	(.L_37 - .L_36)


	//   ....[0]....
	.align		4
.L_36:
        /*0038*/ 	.word	index@(__assertfail)


	//----- nvinfo : EIATTR_MERCURY_ISA_VERSION
	.align		4
.L_37:
        /*003c*/ 	.byte	0x03, 0x5f
        /*003e*/ 	.short	0x0101


	//----- nvinfo : EIATTR_INT_WARP_WIDE_INSTR_OFFSETS
	.align		4
        /*0040*/ 	.byte	0x04, 0x31
        /*0042*/ 	.short	(.L_39 - .L_38)


	//   ....[0]....
.L_38:
        /*0044*/ 	.word	0x00003dd0


	//   ....[1]....
        /*0048*/ 	.word	0x00003df0


	//   ....[2]....
        /*004c*/ 	.word	0x00003e20


	//   ....[3]....
        /*0050*/ 	.word	0x00004960


	//   ....[4]....
        /*0054*/ 	.word	0x000049d0


	//   ....[5]....
        /*0058*/ 	.word	0x00004ab0


	//   ....[6]....
        /*005c*/ 	.word	0x00004b30


	//   ....[7]....
        /*0060*/ 	.word	0x00004c30


	//   ....[8]....
        /*0064*/ 	.word	0x00004cb0


	//   ....[9]....
        /*0068*/ 	.word	0x00004da0


	//   ....[10]....
        /*006c*/ 	.word	0x00004e50


	//----- nvinfo : EIATTR_COOP_GROUP_MASK_REGIDS
	.align		4
.L_39:
        /*0070*/ 	.byte	0x04, 0x29
        /*0072*/ 	.short	(.L_41 - .L_40)


	//   ....[0]....
.L_40:
        /*0074*/ 	.word	0xffffffff


	//   ....[1]....
        /*0078*/ 	.word	0xffffffff


	//   ....[2]....
        /*007c*/ 	.word	0xffffffff


	//   ....[3]....
        /*0080*/ 	.word	0xffffffff


	//   ....[4]....
        /*0084*/ 	.word	0xffffffff


	//   ....[5]....
        /*0088*/ 	.word	0xffffffff


	//   ....[6]....
        /*008c*/ 	.word	0xffffffff


	//   ....[7]....
        /*0090*/ 	.word	0xffffffff


	//   ....[8]....
        /*0094*/ 	.word	0xffffffff


	//   ....[9]....
        /*0098*/ 	.word	0xffffffff


	//   ....[10]....
        /*009c*/ 	.word	0xffffffff


	//   ....[11]....
        /*00a0*/ 	.word	0xffffffff


	//   ....[12]....
        /*00a4*/ 	.word	0xffffffff


	//   ....[13]....
        /*00a8*/ 	.word	0xffffffff


	//----- nvinfo : EIATTR_COOP_GROUP_INSTR_OFFSETS
	.align		4
.L_41:
        /*00ac*/ 	.byte	0x04, 0x28
        /*00ae*/ 	.short	(.L_43 - .L_42)


	//   ....[0]....
.L_42:
        /*00b0*/ 	.word	0x00000080


	//   ....[1]....
        /*00b4*/ 	.word	0x000004f0


	//   ....[2]....
        /*00b8*/ 	.word	0x000006e0


	//   ....[3]....
        /*00bc*/ 	.word	0x00000880


	//   ....[4]....
        /*00c0*/ 	.word	0x00000980


	//   ....[5]....
        /*00c4*/ 	.word	0x00000af0


	//   ....[6]....
        /*00c8*/ 	.word	0x00000c90


	//   ....[7]....
        /*00cc*/ 	.word	0x00000e40


	//   ....[8]....
        /*00d0*/ 	.word	0x00002050


	//   ....[9]....
        /*00d4*/ 	.word	0x00003020


	//   ....[10]....
        /*00d8*/ 	.word	0x00003230


	//   ....[11]....
        /*00dc*/ 	.word	0x00003260


	//   ....[12]....
        /*00e0*/ 	.word	0x00003cb0


	//   ....[13]....
        /*00e4*/ 	.word	0x00003ee0


	//----- nvinfo : EIATTR_VRC_CTA_INIT_COUNT
	.align		4
.L_43:
        /*00e8*/ 	.byte	0x02, 0x4a
        /*00ea*/ 	.byte	0x80
	.zero		1


	//----- nvinfo : EIATTR_SYSCALL_OFFSETS
	.align		4
        /*00ec*/ 	.byte	0x04, 0x46
        /*00ee*/ 	.short	(.L_45 - .L_44)


	//   ....[0]....
.L_44:
        /*00f0*/ 	.word	0x00005aa0


	//   ....[1]....
        /*00f4*/ 	.word	0x00005b90


	//   ....[2]....
        /*00f8*/ 	.word	0x00006360


	//   ....[3]....
        /*00fc*/ 	.word	0x00006fe0


	//   ....[4]....
        /*0100*/ 	.word	0x00007c40


	//   ....[5]....
        /*0104*/ 	.word	0x000088a0


	//----- nvinfo : EIATTR_MBARRIER_INSTR_OFFSETS
	.align		4
.L_45:
        /*0108*/ 	.byte	0x04, 0x39
        /*010a*/ 	.short	(.L_47 - .L_46)


	//   ....[0]....
.L_46:
        /*010c*/ 	.word	0x00000610
        /*0110*/ 	.word	0x000000ff
        /*0114*/ 	.word	0x00000000
        /*0118*/ 	.short	0x0100
        /*011a*/ 	.byte	0x04
	.zero		1


	//   ....[1]....
        /*011c*/ 	.word	0x00000620
        /*0120*/ 	.word	0x000000ff
        /*0124*/ 	.word	0x00000030
        /*0128*/ 	.short	0x0100
        /*012a*/ 	.byte	0x04
	.zero		1


	//   ....[2]....
        /*012c*/ 	.word	0x00000630
        /*0130*/ 	.word	0x000000ff
        /*0134*/ 	.word	0x00000008
        /*0138*/ 	.short	0x0100
        /*013a*/ 	.byte	0x04
	.zero		1


	//   ....[3]....
        /*013c*/ 	.word	0x00000640
        /*0140*/ 	.word	0x000000ff
        /*0144*/ 	.word	0x00000038
        /*0148*/ 	.short	0x0100
        /*014a*/ 	.byte	0x04
	.zero		1


	//   ....[4]....
        /*014c*/ 	.word	0x00000650
        /*0150*/ 	.word	0x000000ff
        /*0154*/ 	.word	0x00000010
        /*0158*/ 	.short	0x0100
        /*015a*/ 	.byte	0x04
	.zero		1


	//   ....[5]....
        /*015c*/ 	.word	0x00000660
        /*0160*/ 	.word	0x000000ff
        /*0164*/ 	.word	0x00000040
        /*0168*/ 	.short	0x0100
        /*016a*/ 	.byte	0x04
	.zero		1


	//   ....[6]....
        /*016c*/ 	.word	0x00000670
        /*0170*/ 	.word	0x000000ff
        /*0174*/ 	.word	0x00000018
        /*0178*/ 	.short	0x0100
        /*017a*/ 	.byte	0x04
	.zero		1


	//   ....[7]....
        /*017c*/ 	.word	0x00000680
        /*0180*/ 	.word	0x000000ff
        /*0184*/ 	.word	0x00000048
        /*0188*/ 	.short	0x0100
        /*018a*/ 	.byte	0x04
	.zero		1


	//   ....[8]....
        /*018c*/ 	.word	0x00000690
        /*0190*/ 	.word	0x000000ff
        /*0194*/ 	.word	0x00000020
        /*0198*/ 	.short	0x0100
        /*019a*/ 	.byte	0x04
	.zero		1


	//   ....[9]....
        /*019c*/ 	.word	0x000006a0
        /*01a0*/ 	.word	0x000000ff
        /*01a4*/ 	.word	0x00000050
        /*01a8*/ 	.short	0x0100
        /*01aa*/ 	.byte	0x04
	.zero		1


	//   ....[10]....
        /*01ac*/ 	.word	0x000006b0
        /*01b0*/ 	.word	0x000000ff
        /*01b4*/ 	.word	0x00000028
        /*01b8*/ 	.short	0x0100
        /*01ba*/ 	.byte	0x04
	.zero		1


	//   ....[11]....
        /*01bc*/ 	.word	0x000006c0
        /*01c0*/ 	.word	0x000000ff
        /*01c4*/ 	.word	0x00000058
        /*01c8*/ 	.short	0x0100
        /*01ca*/ 	.byte	0x04
	.zero		1


	//   ....[12]....
        /*01cc*/ 	.word	0x000007f0
        /*01d0*/ 	.word	0x000000ff
        /*01d4*/ 	.word	0x00000060
        /*01d8*/ 	.short	0x0100
        /*01da*/ 	.byte	0x04
	.zero		1


	//   ....[13]....
        /*01dc*/ 	.word	0x00000800
        /*01e0*/ 	.word	0x000000ff
        /*01e4*/ 	.word	0x00000080
        /*01e8*/ 	.short	0x0100
        /*01ea*/ 	.byte	0x04
	.zero		1


	//   ....[14]....
        /*01ec*/ 	.word	0x00000810
        /*01f0*/ 	.word	0x000000ff
        /*01f4*/ 	.word	0x00000068
        /*01f8*/ 	.short	0x0100
        /*01fa*/ 	.byte	0x04
	.zero		1


	//   ....[15]....
        /*01fc*/ 	.word	0x00000820
        /*0200*/ 	.word	0x000000ff
        /*0204*/ 	.word	0x00000088
        /*0208*/ 	.short	0x0100
        /*020a*/ 	.byte	0x04
	.zero		1


	//   ....[16]....
        /*020c*/ 	.word	0x00000830
        /*0210*/ 	.word	0x000000ff
        /*0214*/ 	.word	0x00000070
        /*0218*/ 	.short	0x0100
        /*021a*/ 	.byte	0x04
	.zero		1


	//   ....[17]....
        /*021c*/ 	.word	0x00000840
        /*0220*/ 	.word	0x000000ff
        /*0224*/ 	.word	0x00000090
        /*0228*/ 	.short	0x0100
        /*022a*/ 	.byte	0x04
	.zero		1


	//   ....[18]....
        /*022c*/ 	.word	0x00000850
        /*0230*/ 	.word	0x000000ff
        /*0234*/ 	.word	0x00000078
        /*0238*/ 	.short	0x0100
        /*023a*/ 	.byte	0x04
	.zero		1


	//   ....[19]....
        /*023c*/ 	.word	0x00000860
        /*0240*/ 	.word	0x000000ff
        /*0244*/ 	.word	0x00000098
        /*0248*/ 	.short	0x0100
        /*024a*/ 	.byte	0x04
	.zero		1


	//   ....[20]....
        /*024c*/ 	.word	0x00000950
        /*0250*/ 	.word	0x000000ff
        /*0254*/ 	.word	0x000000a0
        /*0258*/ 	.short	0x0100
        /*025a*/ 	.byte	0x06
	.zero		1


	//   ....[21]....
        /*025c*/ 	.word	0x00000960
        /*0260*/ 	.word	0x000000ff
        /*0264*/ 	.word	0x000000a8
        /*0268*/ 	.short	0x0100
        /*026a*/ 	.byte	0x06
	.zero		1


	//   ....[22]....
        /*026c*/ 	.word	0x00000aa0
        /*0270*/ 	.word	0x000000ff
        /*0274*/ 	.word	0x000000b0
        /*0278*/ 	.short	0x0100
        /*027a*/ 	.byte	0x06
	.zero		1


	//   ....[23]....
        /*027c*/ 	.word	0x00000ab0
        /*0280*/ 	.word	0x000000ff
        /*0284*/ 	.word	0x000000c0
        /*0288*/ 	.short	0x0100
        /*028a*/ 	.byte	0x06
	.zero		1


	//   ....[24]....
        /*028c*/ 	.word	0x00000ac0
        /*0290*/ 	.word	0x000000ff
        /*0294*/ 	.word	0x000000b8
        /*0298*/ 	.short	0x0100
        /*029a*/ 	.byte	0x06
	.zero		1


	//   ....[25]....
        /*029c*/ 	.word	0x00000ad0
        /*02a0*/ 	.word	0x000000ff
        /*02a4*/ 	.word	0x000000c8
        /*02a8*/ 	.short	0x0100
        /*02aa*/ 	.byte	0x06
	.zero		1


	//   ....[26]....
        /*02ac*/ 	.word	0x00000c00
        /*02b0*/ 	.word	0x000000ff
        /*02b4*/ 	.word	0x000000d0
        /*02b8*/ 	.short	0x0100
        /*02ba*/ 	.byte	0x04
	.zero		1


	//   ....[27]....
        /*02bc*/ 	.word	0x00000c10
        /*02c0*/ 	.word	0x000000ff
        /*02c4*/ 	.word	0x000000f0
        /*02c8*/ 	.short	0x0100
        /*02ca*/ 	.byte	0x04
	.zero		1


	//   ....[28]....
        /*02cc*/ 	.word	0x00000c20
        /*02d0*/ 	.word	0x000000ff
        /*02d4*/ 	.word	0x000000d8
        /*02d8*/ 	.short	0x0100
        /*02da*/ 	.byte	0x04
	.zero		1


	//   ....[29]....
        /*02dc*/ 	.word	0x00000c30
        /*02e0*/ 	.word	0x000000ff
        /*02e4*/ 	.word	0x000000f8
        /*02e8*/ 	.short	0x0100
        /*02ea*/ 	.byte	0x04
	.zero		1


	//   ....[30]....
        /*02ec*/ 	.word	0x00000c40
        /*02f0*/ 	.word	0x000000ff
        /*02f4*/ 	.word	0x000000e0
        /*02f8*/ 	.short	0x0100
        /*02fa*/ 	.byte	0x04
	.zero		1


	//   ....[31]....
        /*02fc*/ 	.word	0x00000c50
        /*0300*/ 	.word	0x000000ff
        /*0304*/ 	.word	0x00000100
        /*0308*/ 	.short	0x0100
        /*030a*/ 	.byte	0x04
	.zero		1


	//   ....[32]....
        /*030c*/ 	.word	0x00000c60
        /*0310*/ 	.word	0x000000ff
        /*0314*/ 	.word	0x000000e8
        /*0318*/ 	.short	0x0100
        /*031a*/ 	.byte	0x04
	.zero		1


	//   ....[33]....
        /*031c*/ 	.word	0x00000c70
        /*0320*/ 	.word	0x000000ff
        /*0324*/ 	.word	0x00000108
        /*0328*/ 	.short	0x0100
        /*032a*/ 	.byte	0x04
	.zero		1


	//   ....[34]....
        /*032c*/ 	.word	0x00000d60
        /*0330*/ 	.word	0x000000ff
        /*0334*/ 	.word	0x00000110
        /*0338*/ 	.short	0x0100
        /*033a*/ 	.byte	0x04
	.zero		1


	//   ....[35]....
        /*033c*/ 	.word	0x00000d70
        /*0340*/ 	.word	0x000000ff
        /*0344*/ 	.word	0x00000120
        /*0348*/ 	.short	0x0100
        /*034a*/ 	.byte	0x04
	.zero		1


	//   ....[36]....
        /*034c*/ 	.word	0x00000d80
        /*0350*/ 	.word	0x000000ff
        /*0354*/ 	.word	0x00000118
        /*0358*/ 	.short	0x0100
        /*035a*/ 	.byte	0x04
	.zero		1


	//   ....[37]....
        /*035c*/ 	.word	0x00000d90
        /*0360*/ 	.word	0x000000ff
        /*0364*/ 	.word	0x00000128
        /*0368*/ 	.short	0x0100
        /*036a*/ 	.byte	0x04
	.zero		1


	//   ....[38]....
        /*036c*/ 	.word	0x000018d0
        /*0370*/ 	.word	0x00000003
        /*0374*/ 	.word	0x00000120
        /*0378*/ 	.short	0x010a
        /*037a*/ 	.byte	0xff
	.zero		1


	//   ....[39]....
        /*037c*/ 	.word	0x00001900
        /*0380*/ 	.word	0x00000003
        /*0384*/ 	.word	0x00000110
        /*0388*/ 	.short	0x0101
        /*038a*/ 	.byte	0xff
	.zero		1


	//   ....[40]....
        /*038c*/ 	.word	0x000019d0
        /*0390*/ 	.word	0x000000ff
        /*0394*/ 	.word	0x00000030
        /*0398*/ 	.short	0x010a
        /*039a*/ 	.byte	0x04
	.zero		1


	//   ....[41]....
        /*039c*/ 	.word	0x00001a50
        /*03a0*/ 	.word	0x000000ff
        /*03a4*/ 	.word	0x00000030
        /*03a8*/ 	.short	0x010a
        /*03aa*/ 	.byte	0x21
	.zero		1


	//   ....[42]....
        /*03ac*/ 	.word	0x00001bf0
        /*03b0*/ 	.word	0x000000ff
        /*03b4*/ 	.word	0x00000030
        /*03b8*/ 	.short	0x010a
        /*03ba*/ 	.byte	0x08
	.zero		1


	//   ....[43]....
        /*03bc*/ 	.word	0x00001d00
        /*03c0*/ 	.word	0x000000ff
        /*03c4*/ 	.word	0x000000a8
        /*03c8*/ 	.short	0x0101
        /*03ca*/ 	.byte	0x06
	.zero		1


	//   ....[44]....
        /*03cc*/ 	.word	0x00001d20
        /*03d0*/ 	.word	0x000000ff
        /*03d4*/ 	.word	0x00000030
        /*03d8*/ 	.short	0x010a
        /*03da*/ 	.byte	0x04
	.zero		1


	//   ....[45]....
        /*03dc*/ 	.word	0x00001da0
        /*03e0*/ 	.word	0x000000ff
        /*03e4*/ 	.word	0x00000030
        /*03e8*/ 	.short	0x010a
        /*03ea*/ 	.byte	0x11
	.zero		1


	//   ....[46]....
        /*03ec*/ 	.word	0x00001f40
        /*03f0*/ 	.word	0x000000ff
        /*03f4*/ 	.word	0x00000030
        /*03f8*/ 	.short	0x010a
        /*03fa*/ 	.byte	0x07
	.zero		1


	//   ....[47]....
        /*03fc*/ 	.word	0x00002080
        /*0400*/ 	.word	0x00000003
        /*0404*/ 	.word	0x000000b0
        /*0408*/ 	.short	0x010a
        /*040a*/ 	.byte	0xff
	.zero		1


	//   ....[48]....
        /*040c*/ 	.word	0x000021d0
        /*0410*/ 	.word	0x00000000
        /*0414*/ 	.word	0x00000000
        /*0418*/ 	.short	0x0101
        /*041a*/ 	.byte	0xff
	.zero		1


	//   ....[49]....
        /*041c*/ 	.word	0x00002780
        /*0420*/ 	.word	0x000000ff
        /*0424*/ 	.word	0x00000000
        /*0428*/ 	.short	0x010a
        /*042a*/ 	.byte	0x04
	.zero		1


	//   ....[50]....
        /*042c*/ 	.word	0x00002810
        /*0430*/ 	.word	0x000000ff
        /*0434*/ 	.word	0x00000000
        /*0438*/ 	.short	0x010a
        /*043a*/ 	.byte	0x05
	.zero		1


	//   ....[51]....
        /*043c*/ 	.word	0x000028a0
        /*0440*/ 	.word	0x000000ff
        /*0444*/ 	.word	0x00000000
        /*0448*/ 	.short	0x010a
        /*044a*/ 	.byte	0x05
	.zero		1


	//   ....[52]....
        /*044c*/ 	.word	0x00002930
        /*0450*/ 	.word	0x000000ff
        /*0454*/ 	.word	0x00000000
        /*0458*/ 	.short	0x010a
        /*045a*/ 	.byte	0x05
	.zero		1


	//   ....[53]....
        /*045c*/ 	.word	0x000029c0
        /*0460*/ 	.word	0x000000ff
        /*0464*/ 	.word	0x00000000
        /*0468*/ 	.short	0x010a
        /*046a*/ 	.byte	0x05
	.zero		1


	//   ....[54]....
        /*046c*/ 	.word	0x00002a60
        /*0470*/ 	.word	0x00000000
        /*0474*/ 	.word	0x00000000
        /*0478*/ 	.short	0x010a
        /*047a*/ 	.byte	0xff
	.zero		1


	//   ....[55]....
        /*047c*/ 	.word	0x00002b80
        /*0480*/ 	.word	0x00000002
        /*0484*/ 	.word	0x00000110
        /*0488*/ 	.short	0x010a
        /*048a*/ 	.byte	0xff
	.zero		1


	//   ....[56]....
        /*048c*/ 	.word	0x00002be0
        /*0490*/ 	.word	0x00000004
        /*0494*/ 	.word	0x00000000
        /*0498*/ 	.short	0x0101
        /*049a*/ 	.byte	0xff
	.zero		1


	//   ....[57]....
        /*049c*/ 	.word	0x00002c00
        /*04a0*/ 	.word	0x000000ff
        /*04a4*/ 	.word	0x000000c0
        /*04a8*/ 	.short	0x010a
        /*04aa*/ 	.byte	0x04
	.zero		1


	//   ....[58]....
        /*04ac*/ 	.word	0x00002d20
        /*04b0*/ 	.word	0x00000002
        /*04b4*/ 	.word	0x000000b0
        /*04b8*/ 	.short	0x010a
        /*04ba*/ 	.byte	0xff
	.zero		1


	//   ....[59]....
        /*04bc*/ 	.word	0x00002e30
        /*04c0*/ 	.word	0x00000002
        /*04c4*/ 	.word	0x00000000
        /*04c8*/ 	.short	0x0101
        /*04ca*/ 	.byte	0xff
	.zero		1


	//   ....[60]....
        /*04cc*/ 	.word	0x00002ec0
        /*04d0*/ 	.word	0x000000ff
        /*04d4*/ 	.word	0x000000c0
        /*04d8*/ 	.short	0x0106
        /*04da*/ 	.byte	0x04
	.zero		1


	//   ....[61]....
        /*04dc*/ 	.word	0x00002ee0
        /*04e0*/ 	.word	0x000000ff
        /*04e4*/ 	.word	0x000000c0
        /*04e8*/ 	.short	0x010a
        /*04ea*/ 	.byte	0x04
	.zero		1


	//   ....[62]....
        /*04ec*/ 	.word	0x00002f70
        /*04f0*/ 	.word	0x000000ff
        /*04f4*/ 	.word	0x000000c0
        /*04f8*/ 	.short	0x0106
        /*04fa*/ 	.byte	0x07
	.zero		1


	//   ....[63]....
        /*04fc*/ 	.word	0x00002fb0
        /*0500*/ 	.word	0x00000000
        /*0504*/ 	.word	0x000000c0
        /*0508*/ 	.short	0x010a
        /*050a*/ 	.byte	0xff
	.zero		1


	//   ....[64]....
        /*050c*/ 	.word	0x00003500
        /*0510*/ 	.word	0x00000000
        /*0514*/ 	.word	0x000000b0
        /*0518*/ 	.short	0x010a
        /*051a*/ 	.byte	0xff
	.zero		1


	//   ....[65]....
        /*051c*/ 	.word	0x00003610
        /*0520*/ 	.word	0x00000003
        /*0524*/ 	.word	0x00000000
        /*0528*/ 	.short	0x0101
        /*052a*/ 	.byte	0xff
	.zero		1


	//   ....[66]....
        /*052c*/ 	.word	0x00003620
        /*0530*/ 	.word	0x000000ff
        /*0534*/ 	.word	0x00000000
        /*0538*/ 	.short	0x010a
        /*053a*/ 	.byte	0x04
	.zero		1


	//   ....[67]....
        /*053c*/ 	.word	0x00003640
        /*0540*/ 	.word	0x000000ff
        /*0544*/ 	.word	0x000000f0
        /*0548*/ 	.short	0x010a
        /*054a*/ 	.byte	0x1e
	.zero		1


	//   ....[68]....
        /*054c*/ 	.word	0x00003710
        /*0550*/ 	.word	0x000000ff
        /*0554*/ 	.word	0x00000000
        /*0558*/ 	.short	0x010a
        /*055a*/ 	.byte	0x05
	.zero		1


	//   ....[69]....
        /*055c*/ 	.word	0x00003850
        /*0560*/ 	.word	0x000000ff
        /*0564*/ 	.word	0x00000000
        /*0568*/ 	.short	0x010a
        /*056a*/ 	.byte	0x04
	.zero		1


	//   ....[70]....
        /*056c*/ 	.word	0x00003ae0
        /*0570*/ 	.word	0x000000ff
        /*0574*/ 	.word	0x00000000
        /*0578*/ 	.short	0x010a
        /*057a*/ 	.byte	0x04
	.zero		1


	//   ....[71]....
        /*057c*/ 	.word	0x00003b70
        /*0580*/ 	.word	0x000000ff
        /*0584*/ 	.word	0x00000000
        /*0588*/ 	.short	0x010a
        /*058a*/ 	.byte	0x05
	.zero		1


	//   ....[72]....
        /*058c*/ 	.word	0x00003c00
        /*0590*/ 	.word	0x000000ff
        /*0594*/ 	.word	0x00000000
        /*0598*/ 	.short	0x010a
        /*059a*/ 	.byte	0x05
	.zero		1


	//   ....[73]....
        /*059c*/ 	.word	0x00003c90
        /*05a0*/ 	.word	0x000000ff
        /*05a4*/ 	.word	0x00000000
        /*05a8*/ 	.short	0x010a
        /*05aa*/ 	.byte	0x04
	.zero		1


	//   ....[74]....
        /*05ac*/ 	.word	0x00004160
        /*05b0*/ 	.word	0x0000000c
        /*05b4*/ 	.word	0x000000b0
        /*05b8*/ 	.short	0x010a
        /*05ba*/ 	.byte	0xff
	.zero		1


	//   ....[75]....
        /*05bc*/ 	.word	0x000042d0
        /*05c0*/ 	.word	0x00000000
        /*05c4*/ 	.word	0x00000000
        /*05c8*/ 	.short	0x0101
        /*05ca*/ 	.byte	0xff
	.zero		1


	//   ....[76]....
        /*05cc*/ 	.word	0x00004760
        /*05d0*/ 	.word	0x000000ff
        /*05d4*/ 	.word	0x000000a8
        /*05d8*/ 	.short	0x010a
        /*05da*/ 	.byte	0x15
	.zero		1


	//   ....[77]....
        /*05dc*/ 	.word	0x000048e0
        /*05e0*/ 	.word	0x000000ff
        /*05e4*/ 	.word	0x00000080
        /*05e8*/ 	.short	0x010a
        /*05ea*/ 	.byte	0x15
	.zero		1


	//   ....[78]....
        /*05ec*/ 	.word	0x00004a60
        /*05f0*/ 	.word	0x000000ff
        /*05f4*/ 	.word	0x00000060
        /*05f8*/ 	.short	0x010b
        /*05fa*/ 	.byte	0x15
	.zero		1


	//   ....[79]....
        /*05fc*/ 	.word	0x00004a70
        /*0600*/ 	.word	0x000000ff
        /*0604*/ 	.word	0x00000000
        /*0608*/ 	.short	0x0101
        /*060a*/ 	.byte	0x06
	.zero		1


	//   ....[80]....
        /*060c*/ 	.word	0x00004a80
        /*0610*/ 	.word	0x000000ff
        /*0614*/ 	.word	0x00000088
        /*0618*/ 	.short	0x010a
        /*061a*/ 	.byte	0x15
	.zero		1


	//   ....[81]....
        /*061c*/ 	.word	0x00004be0
        /*0620*/ 	.word	0x000000ff
        /*0624*/ 	.word	0x00000068
        /*0628*/ 	.short	0x010b
        /*062a*/ 	.byte	0x15
	.zero		1


	//   ....[82]....
        /*062c*/ 	.word	0x00004bf0
        /*0630*/ 	.word	0x000000ff
        /*0634*/ 	.word	0x00000000
        /*0638*/ 	.short	0x0101
        /*063a*/ 	.byte	0x06
	.zero		1


	//   ....[83]....
        /*063c*/ 	.word	0x00004c00
        /*0640*/ 	.word	0x000000ff
        /*0644*/ 	.word	0x00000090
        /*0648*/ 	.short	0x010a
        /*064a*/ 	.byte	0x15
	.zero		1


	//   ....[84]....
        /*064c*/ 	.word	0x00004d50
        /*0650*/ 	.word	0x000000ff
        /*0654*/ 	.word	0x00000070
        /*0658*/ 	.short	0x010b
        /*065a*/ 	.byte	0x15
	.zero		1


	//   ....[85]....
        /*065c*/ 	.word	0x00004d60
        /*0660*/ 	.word	0x000000ff
        /*0664*/ 	.word	0x00000000
        /*0668*/ 	.short	0x0101
        /*066a*/ 	.byte	0x06
	.zero		1


	//   ....[86]....
        /*066c*/ 	.word	0x00004d70
        /*0670*/ 	.word	0x000000ff
        /*0674*/ 	.word	0x00000098
        /*0678*/ 	.short	0x010a
        /*067a*/ 	.byte	0x15
	.zero		1


	//   ....[87]....
        /*067c*/ 	.word	0x00004f60
        /*0680*/ 	.word	0x000000ff
        /*0684*/ 	.word	0x00000078
        /*0688*/ 	.short	0x010b
        /*068a*/ 	.byte	0x15
	.zero		1


	//   ....[88]....
        /*068c*/ 	.word	0x00004f70
        /*0690*/ 	.word	0x000000ff
        /*0694*/ 	.word	0x00000000
        /*0698*/ 	.short	0x0101
        /*069a*/ 	.byte	0x25
	.zero		1


	//   ....[89]....
        /*069c*/ 	.word	0x00004fa0
        /*06a0*/ 	.word	0x000000ff
        /*06a4*/ 	.word	0x00000080
        /*06a8*/ 	.short	0x010a
        /*06aa*/ 	.byte	0x15
	.zero		1


	//   ....[90]....
        /*06ac*/ 	.word	0x00004fc0
        /*06b0*/ 	.word	0x000000ff
        /*06b4*/ 	.word	0x00000088
        /*06b8*/ 	.short	0x010a
        /*06ba*/ 	.byte	0x15
	.zero		1


	//   ....[91]....
        /*06bc*/ 	.word	0x00004fe0
        /*06c0*/ 	.word	0x000000ff
        /*06c4*/ 	.word	0x00000090
        /*06c8*/ 	.short	0x010a
        /*06ca*/ 	.byte	0x15
	.zero		1


	//   ....[92]....
        /*06cc*/ 	.word	0x00005020
        /*06d0*/ 	.word	0x00000000
        /*06d4*/ 	.word	0x00000098
        /*06d8*/ 	.short	0x010a
        /*06da*/ 	.byte	0xff
	.zero		1


	//   ....[93]....
        /*06dc*/ 	.word	0x00005330
        /*06e0*/ 	.word	0x00000003
        /*06e4*/ 	.word	0x000000b0
        /*06e8*/ 	.short	0x010a
        /*06ea*/ 	.byte	0xff
	.zero		1


	//   ....[94]....
        /*06ec*/ 	.word	0x000054b0
        /*06f0*/ 	.word	0x00000000
        /*06f4*/ 	.word	0x00000000
        /*06f8*/ 	.short	0x0101
        /*06fa*/ 	.byte	0xff
	.zero		1


	//   ....[95]....
        /*06fc*/ 	.word	0x00006020
        /*0700*/ 	.word	0x000000ff
        /*0704*/ 	.word	0x00000060
        /*0708*/ 	.short	0x010a
        /*070a*/ 	.byte	0x2c
	.zero		1


	//   ....[96]....
        /*070c*/ 	.word	0x00006060
        /*0710*/ 	.word	0x00000063
        /*0714*/ 	.word	0x000000d0
        /*0718*/ 	.short	0x010a
        /*071a*/ 	.byte	0xff
	.zero		1


	//   ....[97]....
        /*071c*/ 	.word	0x00006150
        /*0720*/ 	.word	0x000000ff
        /*0724*/ 	.word	0x00000060
        /*0728*/ 	.short	0x010a
        /*072a*/ 	.byte	0x2c
	.zero		1


	//   ....[98]....
        /*072c*/ 	.word	0x00006240
        /*0730*/ 	.word	0x00000063
        /*0734*/ 	.word	0x000000d0
        /*0738*/ 	.short	0x010a
        /*073a*/ 	.byte	0xff
	.zero		1


	//   ....[99]....
        /*073c*/ 	.word	0x00006d10
        /*0740*/ 	.word	0x00000000
        /*0744*/ 	.word	0x00000000
        /*0748*/ 	.short	0x0101
        /*074a*/ 	.byte	0xff
	.zero		1


	//   ....[100]....
        /*074c*/ 	.word	0x00006d20
        /*0750*/ 	.word	0x00000003
        /*0754*/ 	.word	0x00000060
        /*0758*/ 	.short	0x010a
        /*075a*/ 	.byte	0xff
	.zero		1


	//   ....[101]....
        /*075c*/ 	.word	0x00006e00
        /*0760*/ 	.word	0x00000003
        /*0764*/ 	.word	0x00000060
        /*0768*/ 	.short	0x010a
        /*076a*/ 	.byte	0xff
	.zero		1


	//   ....[102]....
        /*076c*/ 	.word	0x00007970
        /*0770*/ 	.word	0x0000003d
        /*0774*/ 	.word	0x00000000
        /*0778*/ 	.short	0x0101
        /*077a*/ 	.byte	0xff
	.zero		1


	//   ....[103]....
        /*077c*/ 	.word	0x00007990
        /*0780*/ 	.word	0x0000003e
        /*0784*/ 	.word	0x00000060
        /*0788*/ 	.short	0x010a
        /*078a*/ 	.byte	0xff
	.zero		1


	//   ....[104]....
        /*078c*/ 	.word	0x00007a60
        /*0790*/ 	.word	0x0000003e
        /*0794*/ 	.word	0x00000060
        /*0798*/ 	.short	0x010a
        /*079a*/ 	.byte	0xff
	.zero		1


	//   ....[105]....
        /*079c*/ 	.word	0x000085d0
        /*07a0*/ 	.word	0x0000003d
        /*07a4*/ 	.word	0x00000000
        /*07a8*/ 	.short	0x0101
        /*07aa*/ 	.byte	0xff
	.zero		1


	//   ....[106]....
        /*07ac*/ 	.word	0x000085f0
        /*07b0*/ 	.word	0x0000003e
        /*07b4*/ 	.word	0x00000060
        /*07b8*/ 	.short	0x010a
        /*07ba*/ 	.byte	0xff
	.zero		1


	//   ....[107]....
        /*07bc*/ 	.word	0x000086c0
        /*07c0*/ 	.word	0x0000003e
        /*07c4*/ 	.word	0x00000060
        /*07c8*/ 	.short	0x010a
        /*07ca*/ 	.byte	0xff
	.zero		1


	//   ....[108]....
        /*07cc*/ 	.word	0x00008a20
        /*07d0*/ 	.word	0x000000ff
        /*07d4*/ 	.word	0x00000000
        /*07d8*/ 	.short	0x0101
        /*07da*/ 	.byte	0x04
	.zero		1


	//   ....[109]....
        /*07dc*/ 	.word	0x00009290
        /*07e0*/ 	.word	0x00000002
        /*07e4*/ 	.word	0x00000000
        /*07e8*/ 	.short	0x0101
        /*07ea*/ 	.byte	0xff
	.zero		1


	//   ....[110]....
        /*07ec*/ 	.word	0x00009520
        /*07f0*/ 	.word	0x000000ff
        /*07f4*/ 	.word	0x00000000
        /*07f8*/ 	.short	0x0101
        /*07fa*/ 	.byte	0x04
	.zero		1


	//   ....[111]....
        /*07fc*/ 	.word	0x00009540
        /*0800*/ 	.word	0x00000003
        /*0804*/ 	.word	0x00000120
        /*0808*/ 	.short	0x010a
        /*080a*/ 	.byte	0xff
	.zero		1


	//   ....[112]....
        /*080c*/ 	.word	0x000095a0
        /*0810*/ 	.word	0x00000000
        /*0814*/ 	.word	0x00000030
        /*0818*/ 	.short	0x010a
        /*081a*/ 	.byte	0xff
	.zero		1


	//   ....[113]....
        /*081c*/ 	.word	0x00009600
        /*0820*/ 	.word	0x00000000
        /*0824*/ 	.word	0x00000030
        /*0828*/ 	.short	0x010a
        /*082a*/ 	.byte	0xff
	.zero		1


	//   ....[114]....
        /*082c*/ 	.word	0x00009650
        /*0830*/ 	.word	0x00000003
        /*0834*/ 	.word	0x000000b0
        /*0838*/ 	.short	0x010a
        /*083a*/ 	.byte	0xff
	.zero		1


	//   ....[115]....
        /*083c*/ 	.word	0x000096b0
        /*0840*/ 	.word	0x00000000
        /*0844*/ 	.word	0x00000000
        /*0848*/ 	.short	0x010a
        /*084a*/ 	.byte	0xff
	.zero		1


	//   ....[116]....
        /*084c*/ 	.word	0x00009710
        /*0850*/ 	.word	0x00000000
        /*0854*/ 	.word	0x00000000
        /*0858*/ 	.short	0x010a
        /*085a*/ 	.byte	0xff
	.zero		1


	//   ....[117]....
        /*085c*/ 	.word	0x00009770
        /*0860*/ 	.word	0x00000000
        /*0864*/ 	.word	0x00000000
        /*0868*/ 	.short	0x010a
        /*086a*/ 	.byte	0xff
	.zero		1


	//   ....[118]....
        /*086c*/ 	.word	0x000097d0
        /*0870*/ 	.word	0x00000000
        /*0874*/ 	.word	0x00000000
        /*0878*/ 	.short	0x010a
        /*087a*/ 	.byte	0xff
	.zero		1


	//   ....[119]....
        /*087c*/ 	.word	0x00009830
        /*0880*/ 	.word	0x00000000
        /*0884*/ 	.word	0x00000000
        /*0888*/ 	.short	0x010a
        /*088a*/ 	.byte	0xff
	.zero		1


	//   ....[120]....
        /*088c*/ 	.word	0x00009880
        /*0890*/ 	.word	0x00000002
        /*0894*/ 	.word	0x00000110
        /*0898*/ 	.short	0x010a
        /*089a*/ 	.byte	0xff
	.zero		1


	//   ....[121]....
        /*089c*/ 	.word	0x000098e0
        /*08a0*/ 	.word	0x00000002
        /*08a4*/ 	.word	0x000000c0
        /*08a8*/ 	.short	0x010a
        /*08aa*/ 	.byte	0xff
	.zero		1


	//   ....[122]....
        /*08ac*/ 	.word	0x00009930
        /*08b0*/ 	.word	0x00000002
        /*08b4*/ 	.word	0x000000b0
        /*08b8*/ 	.short	0x010a
        /*08ba*/ 	.byte	0xff
	.zero		1


	//   ....[123]....
        /*08bc*/ 	.word	0x00009990
        /*08c0*/ 	.word	0x00000000
        /*08c4*/ 	.word	0x000000c0
        /*08c8*/ 	.short	0x010a
        /*08ca*/ 	.byte	0xff
	.zero		1


	//   ....[124]....
        /*08cc*/ 	.word	0x000099e0
        /*08d0*/ 	.word	0x00000000
        /*08d4*/ 	.word	0x000000b0
        /*08d8*/ 	.short	0x010a
        /*08da*/ 	.byte	0xff
	.zero		1


	//   ....[125]....
        /*08dc*/ 	.word	0x00009a40
        /*08e0*/ 	.word	0x00000003
        /*08e4*/ 	.word	0x000000f0
        /*08e8*/ 	.short	0x010a
        /*08ea*/ 	.byte	0xff
	.zero		1


	//   ....[126]....
        /*08ec*/ 	.word	0x00009aa0
        /*08f0*/ 	.word	0x00000000
        /*08f4*/ 	.word	0x00000000
        /*08f8*/ 	.short	0x010a
        /*08fa*/ 	.byte	0xff
	.zero		1


	//   ....[127]....
        /*08fc*/ 	.word	0x00009b00
        /*0900*/ 	.word	0x00000000
        /*0904*/ 	.word	0x00000000
        /*0908*/ 	.short	0x010a
        /*090a*/ 	.byte	0xff
	.zero		1


	//   ....[128]....
        /*090c*/ 	.word	0x00009b60
        /*0910*/ 	.word	0x00000000
        /*0914*/ 	.word	0x00000000
        /*0918*/ 	.short	0x010a
        /*091a*/ 	.byte	0xff
	.zero		1


	//   ....[129]....
        /*091c*/ 	.word	0x00009bc0
        /*0920*/ 	.word	0x00000000
        /*0924*/ 	.word	0x00000000
        /*0928*/ 	.short	0x010a
        /*092a*/ 	.byte	0xff
	.zero		1


	//   ....[130]....
        /*092c*/ 	.word	0x00009c20
        /*0930*/ 	.word	0x00000000
        /*0934*/ 	.word	0x00000000
        /*0938*/ 	.short	0x010a
        /*093a*/ 	.byte	0xff
	.zero		1


	//   ....[131]....
        /*093c*/ 	.word	0x00009c70
        /*0940*/ 	.word	0x0000000c
        /*0944*/ 	.word	0x000000b0
        /*0948*/ 	.short	0x010a
        /*094a*/ 	.byte	0xff
	.zero		1


	//   ....[132]....
        /*094c*/ 	.word	0x00009cd0
        /*0950*/ 	.word	0x00000000
        /*0954*/ 	.word	0x000000a8
        /*0958*/ 	.short	0x010a
        /*095a*/ 	.byte	0xff
	.zero		1


	//   ....[133]....
        /*095c*/ 	.word	0x00009d30
        /*0960*/ 	.word	0x00000000
        /*0964*/ 	.word	0x00000080
        /*0968*/ 	.short	0x010a
        /*096a*/ 	.byte	0xff
	.zero		1


	//   ....[134]....
        /*096c*/ 	.word	0x00009d90
        /*0970*/ 	.word	0x00000000
        /*0974*/ 	.word	0x00000088
        /*0978*/ 	.short	0x010a
        /*097a*/ 	.byte	0xff
	.zero		1


	//   ....[135]....
        /*097c*/ 	.word	0x00009df0
        /*0980*/ 	.word	0x00000000
        /*0984*/ 	.word	0x00000090
        /*0988*/ 	.short	0x010a
        /*098a*/ 	.byte	0xff
	.zero		1


	//   ....[136]....
        /*098c*/ 	.word	0x00009e50
        /*0990*/ 	.word	0x00000000
        /*0994*/ 	.word	0x00000098
        /*0998*/ 	.short	0x010a
        /*099a*/ 	.byte	0xff
	.zero		1


	//   ....[137]....
        /*099c*/ 	.word	0x00009eb0
        /*09a0*/ 	.word	0x00000000
        /*09a4*/ 	.word	0x00000080
        /*09a8*/ 	.short	0x010a
        /*09aa*/ 	.byte	0xff
	.zero		1


	//   ....[138]....
        /*09ac*/ 	.word	0x00009f10
        /*09b0*/ 	.word	0x00000000
        /*09b4*/ 	.word	0x00000088
        /*09b8*/ 	.short	0x010a
        /*09ba*/ 	.byte	0xff
	.zero		1


	//   ....[139]....
        /*09bc*/ 	.word	0x00009f70
        /*09c0*/ 	.word	0x00000000
        /*09c4*/ 	.word	0x00000090
        /*09c8*/ 	.short	0x010a
        /*09ca*/ 	.byte	0xff
	.zero		1


	//   ....[140]....
        /*09cc*/ 	.word	0x00009fc0
        /*09d0*/ 	.word	0x00000003
        /*09d4*/ 	.word	0x000000b0
        /*09d8*/ 	.short	0x010a
        /*09da*/ 	.byte	0xff
	.zero		1


	//   ....[141]....
        /*09dc*/ 	.word	0x0000a020
        /*09e0*/ 	.word	0x00000002
        /*09e4*/ 	.word	0x00000060
        /*09e8*/ 	.short	0x010a
        /*09ea*/ 	.byte	0xff
	.zero		1


	//   ....[142]....
        /*09ec*/ 	.word	0x0000a070
        /*09f0*/ 	.word	0x00000063
        /*09f4*/ 	.word	0x000000d0
        /*09f8*/ 	.short	0x010a
        /*09fa*/ 	.byte	0xff
	.zero		1


	//   ....[143]....
        /*09fc*/ 	.word	0x0000a0c0
        /*0a00*/ 	.word	0x00000003
        /*0a04*/ 	.word	0x00000060
        /*0a08*/ 	.short	0x010a
        /*0a0a*/ 	.byte	0xff
	.zero		1


	//   ....[144]....
        /*0a0c*/ 	.word	0x0000a110
        /*0a10*/ 	.word	0x0000003e
        /*0a14*/ 	.word	0x00000060
        /*0a18*/ 	.short	0x010a
        /*0a1a*/ 	.byte	0xff
	.zero		1


	//   ....[145]....
        /*0a1c*/ 	.word	0x0000a160
        /*0a20*/ 	.word	0x0000003e
        /*0a24*/ 	.word	0x00000060
        /*0a28*/ 	.short	0x010a
        /*0a2a*/ 	.byte	0xff
	.zero		1


	//----- nvinfo : EIATTR_NUM_MBARRIERS
	.align		4
.L_47:
        /*0a2c*/ 	.byte	0x03, 0x38
        /*0a2e*/ 	.short	0x0026


	//----- nvinfo : EIATTR_EXIT_INSTR_OFFSETS
	.align		4
        /*0a30*/ 	.byte	0x04, 0x1c
        /*0a32*/ 	.short	(.L_49 - .L_48)


	//   ....[0]....
.L_48:
        /*0a34*/ 	.word	0x00002a90


	//   ....[1]....
        /*0a38*/ 	.word	0x00002f80


	//   ....[2]....
        /*0a3c*/ 	.word	0x00002fe0


	//   ....[3]....
        /*0a40*/ 	.word	0x00003ef0


	//   ....[4]....
        /*0a44*/ 	.word	0x00005050


	//   ....[5]....
        /*0a48*/ 	.word	0x00005090


	//   ....[6]....
        /*0a4c*/ 	.word	0x00009410


	//   ....[7]....
        /*0a50*/ 	.word	0x00009490


	//   ....[8]....
        /*0a54*/ 	.word	0x000094c0


	//   ....[9]....
        /*0a58*/ 	.word	0x00009530


	//----- nvinfo : EIATTR_MAX_THREADS
	.align		4
.L_49:
        /*0a5c*/ 	.byte	0x04, 0x05
        /*0a5e*/ 	.short	(.L_51 - .L_50)
.L_50:
        /*0a60*/ 	.word	0x00000100
        /*0a64*/ 	.word	0x00000001
        /*0a68*/ 	.word	0x00000001


	//----- nvinfo : EIATTR_CRS_STACK_SIZE
	.align		4
.L_51:
        /*0a6c*/ 	.byte	0x04, 0x1e
        /*0a6e*/ 	.short	(.L_53 - .L_52)
.L_52:
        /*0a70*/ 	.word	0x00000000


	//----- nvinfo : EIATTR_CBANK_PARAM_SIZE
	.align		4
.L_53:
        /*0a74*/ 	.byte	0x03, 0x19
        /*0a76*/ 	.short	0x0800


	//----- nvinfo : EIATTR_PARAM_CBANK
	.align		4
        /*0a78*/ 	.byte	0x04, 0x0a
        /*0a7a*/ 	.short	(.L_55 - .L_54)
	.align		4
.L_54:
        /*0a7c*/ 	.word	index@(.nv.constant0._ZN7cutlass13device_kernelINS_4gemm6kernel13GemmUniversalIN4cute5tupleIJiiiiEEENS1_10collective13CollectiveMmaINS1_35MainloopSm100TmaUmmaWarpSpecializedILi6ELi2ELi4ENS5_IJNS4_1CILi1EEENSA_ILi2EEESB_EEEEENS5_IJNSA_ILi128EEESF_NSA_ILi64EEEEEENS_10bfloat16_tENS5_IJlSB_lEEESI_SJ_NS4_8TiledMMAINS4_8MMA_AtomIJNS4_20SM100_MMA_F16BF16_SSISI_SI_fLi128ELi128ELNS4_4UMMA5MajorE0ELSO_0ELNSN_7ScaleInE0ELSP_0EEEEEENS4_6LayoutINS5_IJSB_SB_SB_EEENS5_IJNSA_ILi0EEESU_SU_EEEEENS5_IJNS4_10UnderscoreESX_SX_EEEEENS4_23SM90_TMA_LOAD_MULTICASTENS4_14ComposedLayoutINS4_7SwizzleILi3ELi4ELi3EEENS4_18smem_ptr_flag_bitsILi16EEENSS_INS5_IJNSA_ILi8EEESG_EEENS5_IJSG_SB_EEEEEEEvNS4_8identityENS4_13SM90_TMA_LOADES1A_vS1B_EENS_8epilogue10collective18CollectiveEpilogueINS1E_23Sm100TmaWarpSpecializedILi4ELi2ELi32ELb1ELb0EEEJSH_NS5_IJNSS_ISF_SB_EENSS_INSA_ILi32EEESB_EEEEESI_SJ_SI_SJ_NS1E_6fusion15FusionCallbacksIS1I_NS1N_17LinearCombinationISI_fSI_fLNS_15FloatRoundStyleE2EEESH_S1M_JEEENS4_5SM1004TMEM4LOAD26SM100_TMEM_LOAD_32dp32b32xES1C_NS11_INS12_ILi2ELi4ELi3EEES15_NSS_INS5_IJS16_S1K_EEENS5_IJS1K_SB_EEEEEEENS4_39AutoVectorizingCopyWithAssumedAlignmentILi128EEENS4_14SM90_TMA_STOREES21_S23_S23_EEEvvEEEEvNT_6ParamsE)
        /*0a80*/ 	.short	0x0380
        /*0a82*/ 	.short	0x0800


	//----- nvinfo : EIATTR_SW_WAR
	.align		4
.L_55:
        /*0a84*/ 	.byte	0x04, 0x36
        /*0a86*/ 	.short	(.L_57 - .L_56)
.L_56:
        /*0a88*/ 	.word	0x00000008
.L_57:


//--------------------- .nv.callgraph             --------------------------
	.section	.nv.callgraph,"",@"SHT_CUDA_CALLGRAPH"
	.align	4
	.sectionentsize	8
	.align		4
        /*0000*/ 	.word	0x00000000
	.align		4
        /*0004*/ 	.word	0xffffffff
	.align		4
        /*0008*/ 	.word	index@(_ZN7cutlass13device_kernelINS_4gemm6kernel13GemmUniversalIN4cute5tupleIJiiiiEEENS1_10collective13CollectiveMmaINS1_35MainloopSm100TmaUmmaWarpSpecializedILi6ELi2ELi4ENS5_IJNS4_1CILi1EEENSA_ILi2EEESB_EEEEENS5_IJNSA_ILi128EEESF_NSA_ILi64EEEEEENS_10bfloat16_tENS5_IJlSB_lEEESI_SJ_NS4_8TiledMMAINS4_8MMA_AtomIJNS4_20SM100_MMA_F16BF16_SSISI_SI_fLi128ELi128ELNS4_4UMMA5MajorE0ELSO_0ELNSN_7ScaleInE0ELSP_0EEEEEENS4_6LayoutINS5_IJSB_SB_SB_EEENS5_IJNSA_ILi0EEESU_SU_EEEEENS5_IJNS4_10UnderscoreESX_SX_EEEEENS4_23SM90_TMA_LOAD_MULTICASTENS4_14ComposedLayoutINS4_7SwizzleILi3ELi4ELi3EEENS4_18smem_ptr_flag_bitsILi16EEENSS_INS5_IJNSA_ILi8EEESG_EEENS5_IJSG_SB_EEEEEEEvNS4_8identityENS4_13SM90_TMA_LOADES1A_vS1B_EENS_8epilogue10collective18CollectiveEpilogueINS1E_23Sm100TmaWarpSpecializedILi4ELi2ELi32ELb1ELb0EEEJSH_NS5_IJNSS_ISF_SB_EENSS_INSA_ILi32EEESB_EEEEESI_SJ_SI_SJ_NS1E_6fusion15FusionCallbacksIS1I_NS1N_17LinearCombinationISI_fSI_fLNS_15FloatRoundStyleE2EEESH_S1M_JEEENS4_5SM1004TMEM4LOAD26SM100_TMEM_LOAD_32dp32b32xES1C_NS11_INS12_ILi2ELi4ELi3EEES15_NSS_INS5_IJS16_S1K_EEENS5_IJS1K_SB_EEEEEEENS4_39AutoVectorizingCopyWithAssumedAlignmentILi128EEENS4_14SM90_TMA_STOREES21_S23_S23_EEEvvEEEEvNT_6ParamsE)
	.align		4
        /*000c*/ 	.word	index@(__assertfail)
	.align		4
        /*0010*/ 	.word	0x00000000
	.align		4
        /*0014*/ 	.word	0xfffffffe
	.align		4
        /*0018*/ 	.word	0x00000000
	.align		4
        /*001c*/ 	.word	0xfffffffd
	.align		4
        /*0020*/ 	.word	0x00000000
	.align		4
        /*0024*/ 	.word	0xfffffffc


//--------------------- .nv.constant4             --------------------------
	.section	.nv.constant4,"a",@progbits
	.align	8
	.align		8
.nv.constant4:
        /*0000*/ 	.dword	__assertfail
	.align		8
        /*0008*/ 	.dword	__unnamed_1
	.align		8
        /*0010*/ 	.dword	__unnamed_2
	.align		8
        /*0018*/ 	.dword	_ZN40_INTERNAL_dab266ba_4_k_cu_b15a0d52_352384cuda3std3__45__cpo5beginE
	.align		8
        /*0020*/ 	.dword	_ZN40_INTERNAL_dab266ba_4_k_cu_b15a0d52_352384cuda3std3__45__cpo3endE
	.align		8
        /*0028*/ 	.dword	_ZN40_INTERNAL_dab266ba_4_k_cu_b15a0d52_352384cuda3std3__45__cpo6cbeginE
	.align		8
        /*0030*/ 	.dword	_ZN40_INTERNAL_dab266ba_4_k_cu_b15a0d52_352384cuda3std3__45__cpo4cendE
	.align		8
        /*0038*/ 	.dword	_ZN40_INTERNAL_dab266ba_4_k_cu_b15a0d52_352384cuda3std3__442_GLOBAL__N__dab266ba_4_k_cu_b15a0d52_352386ignoreE
	.align		8
        /*0040*/ 	.dword	_ZN40_INTERNAL_dab266ba_4_k_cu_b15a0d52_352384cuda3std3__419piecewise_constructE
	.align		8
        /*0048*/ 	.dword	_ZN40_INTERNAL_dab266ba_4_k_cu_b15a0d52_352384cuda3std3__48in_placeE
	.align		8
        /*0050*/ 	.dword	_ZN40_INTERNAL_dab266ba_4_k_cu_b15a0d52_352384cuda3std6ranges3__45__cpo4swapE
	.align		8
        /*0058*/ 	.dword	_ZN40_INTERNAL_dab266ba_4_k_cu_b15a0d52_352384cuda3std6ranges3__45__cpo9iter_moveE
	.align		8
        /*0060*/ 	.dword	_ZN40_INTERNAL_dab266ba_4_k_cu_b15a0d52_352384cute7productE
	.align		8
        /*0068*/ 	.dword	_ZN40_INTERNAL_dab266ba_4_k_cu_b15a0d52_352384cute1_E
	.align		8
        /*0070*/ 	.dword	$str$25
	.align		8
        /*0078*/ 	.dword	$str$26
	.align		8
        /*0080*/ 	.dword	$str$27
	.align		8
        /*0088*/ 	.dword	$str$28


//--------------------- .text._ZN7cutlass13device_kernelINS_4gemm6kernel13GemmUniversalIN4cute5tupleIJiiiiEEENS1_10collective13CollectiveMmaINS1_35MainloopSm100TmaUmmaWarpSpecializedILi6ELi2ELi4ENS5_IJNS4_1CILi1EEENSA_ILi2EEESB_EEEEENS5_IJNSA_ILi128EEESF_NSA_ILi64EEEEEENS_10bfloat16_tENS5_IJlSB_lEEESI_SJ_NS4_8TiledMMAINS4_8MMA_AtomIJNS4_20SM100_MMA_F16BF16_SSISI_SI_fLi128ELi128ELNS4_4UMMA5MajorE0ELSO_0ELNSN_7ScaleInE0ELSP_0EEEEEENS4_6LayoutINS5_IJSB_SB_SB_EEENS5_IJNSA_ILi0EEESU_SU_EEEEENS5_IJNS4_10UnderscoreESX_SX_EEEEENS4_23SM90_TMA_LOAD_MULTICASTENS4_14ComposedLayoutINS4_7SwizzleILi3ELi4ELi3EEENS4_18smem_ptr_flag_bitsILi16EEENSS_INS5_IJNSA_ILi8EEESG_EEENS5_IJSG_SB_EEEEEEEvNS4_8identityENS4_13SM90_TMA_LOADES1A_vS1B_EENS_8epilogue10collective18CollectiveEpilogueINS1E_23Sm100TmaWarpSpecializedILi4ELi2ELi32ELb1ELb0EEEJSH_NS5_IJNSS_ISF_SB_EENSS_INSA_ILi32EEESB_EEEEESI_SJ_SI_SJ_NS1E_6fusion15FusionCallbacksIS1I_NS1N_17LinearCombinationISI_fSI_fLNS_15FloatRoundStyleE2EEESH_S1M_JEEENS4_5SM1004TMEM4LOAD26SM100_TMEM_LOAD_32dp32b32xES1C_NS11_INS12_ILi2ELi4ELi3EEES15_NSS_INS5_IJS16_S1K_EEENS5_IJS1K_SB_EEEEEEENS4_39AutoVectorizingCopyWithAssumedAlignmentILi128EEENS4_14SM90_TMA_STOREES21_S23_S23_EEEvvEEEEvNT_6ParamsE --------------------------
	.section	.text._ZN7cutlass13device_kernelINS_4gemm6kernel13GemmUniversalIN4cute5tupleIJiiiiEEENS1_10collective13CollectiveMmaINS1_35MainloopSm100TmaUmmaWarpSpecializedILi6ELi2ELi4ENS5_IJNS4_1CILi1EEENSA_ILi2EEESB_EEEEENS5_IJNSA_ILi128EEESF_NSA_ILi64EEEEEENS_10bfloat16_tENS5_IJlSB_lEEESI_SJ_NS4_8TiledMMAINS4_8MMA_AtomIJNS4_20SM100_MMA_F16BF16_SSISI_SI_fLi128ELi128ELNS4_4UMMA5MajorE0ELSO_0ELNSN_7ScaleInE0ELSP_0EEEEEENS4_6LayoutINS5_IJSB_SB_SB_EEENS5_IJNSA_ILi0EEESU_SU_EEEEENS5_IJNS4_10UnderscoreESX_SX_EEEEENS4_23SM90_TMA_LOAD_MULTICASTENS4_14ComposedLayoutINS4_7SwizzleILi3ELi4ELi3EEENS4_18smem_ptr_flag_bitsILi16EEENSS_INS5_IJNSA_ILi8EEESG_EEENS5_IJSG_SB_EEEEEEEvNS4_8identityENS4_13SM90_TMA_LOADES1A_vS1B_EENS_8epilogue10collective18CollectiveEpilogueINS1E_23Sm100TmaWarpSpecializedILi4ELi2ELi32ELb1ELb0EEEJSH_NS5_IJNSS_ISF_SB_EENSS_INSA_ILi32EEESB_EEEEESI_SJ_SI_SJ_NS1E_6fusion15FusionCallbacksIS1I_NS1N_17LinearCombinationISI_fSI_fLNS_15FloatRoundStyleE2EEESH_S1M_JEEENS4_5SM1004TMEM4LOAD26SM100_TMEM_LOAD_32dp32b32xES1C_NS11_INS12_ILi2ELi4ELi3EEES15_NSS_INS5_IJS16_S1K_EEENS5_IJS1K_SB_EEEEEEENS4_39AutoVectorizingCopyWithAssumedAlignmentILi128EEENS4_14SM90_TMA_STOREES21_S23_S23_EEEvvEEEEvNT_6ParamsE,"ax",@progbits
	.align	128
.text._ZN7cutlass13device_kernelINS_4gemm6kernel13GemmUniversalIN4cute5tupleIJiiiiEEENS1_10collective13CollectiveMmaINS1_35MainloopSm100TmaUmmaWarpSpecializedILi6ELi2ELi4ENS5_IJNS4_1CILi1EEENSA_ILi2EEESB_EEEEENS5_IJNSA_ILi128EEESF_NSA_ILi64EEEEEENS_10bfloat16_tENS5_IJlSB_lEEESI_SJ_NS4_8TiledMMAINS4_8MMA_AtomIJNS4_20SM100_MMA_F16BF16_SSISI_SI_fLi128ELi128ELNS4_4UMMA5MajorE0ELSO_0ELNSN_7ScaleInE0ELSP_0EEEEEENS4_6LayoutINS5_IJSB_SB_SB_EEENS5_IJNSA_ILi0EEESU_SU_EEEEENS5_IJNS4_10UnderscoreESX_SX_EEEEENS4_23SM90_TMA_LOAD_MULTICASTENS4_14ComposedLayoutINS4_7SwizzleILi3ELi4ELi3EEENS4_18smem_ptr_flag_bitsILi16EEENSS_INS5_IJNSA_ILi8EEESG_EEENS5_IJSG_SB_EEEEEEEvNS4_8identityENS4_13SM90_TMA_LOADES1A_vS1B_EENS_8epilogue10collective18CollectiveEpilogueINS1E_23Sm100TmaWarpSpecializedILi4ELi2ELi32ELb1ELb0EEEJSH_NS5_IJNSS_ISF_SB_EENSS_INSA_ILi32EEESB_EEEEESI_SJ_SI_SJ_NS1E_6fusion15FusionCallbacksIS1I_NS1N_17LinearCombinationISI_fSI_fLNS_15FloatRoundStyleE2EEESH_S1M_JEEENS4_5SM1004TMEM4LOAD26SM100_TMEM_LOAD_32dp32b32xES1C_NS11_INS12_ILi2ELi4ELi3EEES15_NSS_INS5_IJS16_S1K_EEENS5_IJS1K_SB_EEEEEEENS4_39AutoVectorizingCopyWithAssumedAlignmentILi128EEENS4_14SM90_TMA_STOREES21_S23_S23_EEEvvEEEEvNT_6ParamsE:
        .type           _ZN7cutlass13device_kernelINS_4gemm6kernel13GemmUniversalIN4cute5tupleIJiiiiEEENS1_10collective13CollectiveMmaINS1_35MainloopSm100TmaUmmaWarpSpecializedILi6ELi2ELi4ENS5_IJNS4_1CILi1EEENSA_ILi2EEESB_EEEEENS5_IJNSA_ILi128EEESF_NSA_ILi64EEEEEENS_10bfloat16_tENS5_IJlSB_lEEESI_SJ_NS4_8TiledMMAINS4_8MMA_AtomIJNS4_20SM100_MMA_F16BF16_SSISI_SI_fLi128ELi128ELNS4_4UMMA5MajorE0ELSO_0ELNSN_7ScaleInE0ELSP_0EEEEEENS4_6LayoutINS5_IJSB_SB_SB_EEENS5_IJNSA_ILi0EEESU_SU_EEEEENS5_IJNS4_10UnderscoreESX_SX_EEEEENS4_23SM90_TMA_LOAD_MULTICASTENS4_14ComposedLayoutINS4_7SwizzleILi3ELi4ELi3EEENS4_18smem_ptr_flag_bitsILi16EEENSS_INS5_IJNSA_ILi8EEESG_EEENS5_IJSG_SB_EEEEEEEvNS4_8identityENS4_13SM90_TMA_LOADES1A_vS1B_EENS_8epilogue10collective18CollectiveEpilogueINS1E_23Sm100TmaWarpSpecializedILi4ELi2ELi32ELb1ELb0EEEJSH_NS5_IJNSS_ISF_SB_EENSS_INSA_ILi32EEESB_EEEEESI_SJ_SI_SJ_NS1E_6fusion15FusionCallbacksIS1I_NS1N_17LinearCombinationISI_fSI_fLNS_15FloatRoundStyleE2EEESH_S1M_JEEENS4_5SM1004TMEM4LOAD26SM100_TMEM_LOAD_32dp32b32xES1C_NS11_INS12_ILi2ELi4ELi3EEES15_NSS_INS5_IJS16_S1K_EEENS5_IJS1K_SB_EEEEEEENS4_39AutoVectorizingCopyWithAssumedAlignmentILi128EEENS4_14SM90_TMA_STOREES21_S23_S23_EEEvvEEEEvNT_6ParamsE,@function
        .size           _ZN7cutlass13device_kernelINS_4gemm6kernel13GemmUniversalIN4cute5tupleIJiiiiEEENS1_10collective13CollectiveMmaINS1_35MainloopSm100TmaUmmaWarpSpecializedILi6ELi2ELi4ENS5_IJNS4_1CILi1EEENSA_ILi2EEESB_EEEEENS5_IJNSA_ILi128EEESF_NSA_ILi64EEEEEENS_10bfloat16_tENS5_IJlSB_lEEESI_SJ_NS4_8TiledMMAINS4_8MMA_AtomIJNS4_20SM100_MMA_F16BF16_SSISI_SI_fLi128ELi128ELNS4_4UMMA5MajorE0ELSO_0ELNSN_7ScaleInE0ELSP_0EEEEEENS4_6LayoutINS5_IJSB_SB_SB_EEENS5_IJNSA_ILi0EEESU_SU_EEEEENS5_IJNS4_10UnderscoreESX_SX_EEEEENS4_23SM90_TMA_LOAD_MULTICASTENS4_14ComposedLayoutINS4_7SwizzleILi3ELi4ELi3EEENS4_18smem_ptr_flag_bitsILi16EEENSS_INS5_IJNSA_ILi8EEESG_EEENS5_IJSG_SB_EEEEEEEvNS4_8identityENS4_13SM90_TMA_LOADES1A_vS1B_EENS_8epilogue10collective18CollectiveEpilogueINS1E_23Sm100TmaWarpSpecializedILi4ELi2ELi32ELb1ELb0EEEJSH_NS5_IJNSS_ISF_SB_EENSS_INSA_ILi32EEESB_EEEEESI_SJ_SI_SJ_NS1E_6fusion15FusionCallbacksIS1I_NS1N_17LinearCombinationISI_fSI_fLNS_15FloatRoundStyleE2EEESH_S1M_JEEENS4_5SM1004TMEM4LOAD26SM100_TMEM_LOAD_32dp32b32xES1C_NS11_INS12_ILi2ELi4ELi3EEES15_NSS_INS5_IJS16_S1K_EEENS5_IJS1K_SB_EEEEEEENS4_39AutoVectorizingCopyWithAssumedAlignmentILi128EEENS4_14SM90_TMA_STOREES21_S23_S23_EEEvvEEEEvNT_6ParamsE,(.L_x_189 - _ZN7cutlass13device_kernelINS_4gemm6kernel13GemmUniversalIN4cute5tupleIJiiiiEEENS1_10collective13CollectiveMmaINS1_35MainloopSm100TmaUmmaWarpSpecializedILi6ELi2ELi4ENS5_IJNS4_1CILi1EEENSA_ILi2EEESB_EEEEENS5_IJNSA_ILi128EEESF_NSA_ILi64EEEEEENS_10bfloat16_tENS5_IJlSB_lEEESI_SJ_NS4_8TiledMMAINS4_8MMA_AtomIJNS4_20SM100_MMA_F16BF16_SSISI_SI_fLi128ELi128ELNS4_4UMMA5MajorE0ELSO_0ELNSN_7ScaleInE0ELSP_0EEEEEENS4_6LayoutINS5_IJSB_SB_SB_EEENS5_IJNSA_ILi0EEESU_SU_EEEEENS5_IJNS4_10UnderscoreESX_SX_EEEEENS4_23SM90_TMA_LOAD_MULTICASTENS4_14ComposedLayoutINS4_7SwizzleILi3ELi4ELi3EEENS4_18smem_ptr_flag_bitsILi16EEENSS_INS5_IJNSA_ILi8EEESG_EEENS5_IJSG_SB_EEEEEEEvNS4_8identityENS4_13SM90_TMA_LOADES1A_vS1B_EENS_8epilogue10collective18CollectiveEpilogueINS1E_23Sm100TmaWarpSpecializedILi4ELi2ELi32ELb1ELb0EEEJSH_NS5_IJNSS_ISF_SB_EENSS_INSA_ILi32EEESB_EEEEESI_SJ_SI_SJ_NS1E_6fusion15FusionCallbacksIS1I_NS1N_17LinearCombinationISI_fSI_fLNS_15FloatRoundStyleE2EEESH_S1M_JEEENS4_5SM1004TMEM4LOAD26SM100_TMEM_LOAD_32dp32b32xES1C_NS11_INS12_ILi2ELi4ELi3EEES15_NSS_INS5_IJS16_S1K_EEENS5_IJS1K_SB_EEEEEEENS4_39AutoVectorizingCopyWithAssumedAlignmentILi128EEENS4_14SM90_TMA_STOREES21_S23_S23_EEEvvEEEEvNT_6ParamsE)
        .other          _ZN7cutlass13device_kernelINS_4gemm6kernel13GemmUniversalIN4cute5tupleIJiiiiEEENS1_10collective13CollectiveMmaINS1_35MainloopSm100TmaUmmaWarpSpecializedILi6ELi2ELi4ENS5_IJNS4_1CILi1EEENSA_ILi2EEESB_EEEEENS5_IJNSA_ILi128EEESF_NSA_ILi64EEEEEENS_10bfloat16_tENS5_IJlSB_lEEESI_SJ_NS4_8TiledMMAINS4_8MMA_AtomIJNS4_20SM100_MMA_F16BF16_SSISI_SI_fLi128ELi128ELNS4_4UMMA5MajorE0ELSO_0ELNSN_7ScaleInE0ELSP_0EEEEEENS4_6LayoutINS5_IJSB_SB_SB_EEENS5_IJNSA_ILi0EEESU_SU_EEEEENS5_IJNS4_10UnderscoreESX_SX_EEEEENS4_23SM90_TMA_LOAD_MULTICASTENS4_14ComposedLayoutINS4_7SwizzleILi3ELi4ELi3EEENS4_18smem_ptr_flag_bitsILi16EEENSS_INS5_IJNSA_ILi8EEESG_EEENS5_IJSG_SB_EEEEEEEvNS4_8identityENS4_13SM90_TMA_LOADES1A_vS1B_EENS_8epilogue10collective18CollectiveEpilogueINS1E_23Sm100TmaWarpSpecializedILi4ELi2ELi32ELb1ELb0EEEJSH_NS5_IJNSS_ISF_SB_EENSS_INSA_ILi32EEESB_EEEEESI_SJ_SI_SJ_NS1E_6fusion15FusionCallbacksIS1I_NS1N_17LinearCombinationISI_fSI_fLNS_15FloatRoundStyleE2EEESH_S1M_JEEENS4_5SM1004TMEM4LOAD26SM100_TMEM_LOAD_32dp32b32xES1C_NS11_INS12_ILi2ELi4ELi3EEES15_NSS_INS5_IJS16_S1K_EEENS5_IJS1K_SB_EEEEEEENS4_39AutoVectorizingCopyWithAssumedAlignmentILi128EEENS4_14SM90_TMA_STOREES21_S23_S23_EEEvvEEEEvNT_6ParamsE,@"STO_CUDA_ENTRY STV_DEFAULT"
_ZN7cutlass13device_kernelINS_4gemm6kernel13GemmUniversalIN4cute5tupleIJiiiiEEENS1_10collective13CollectiveMmaINS1_35MainloopSm100TmaUmmaWarpSpecializedILi6ELi2ELi4ENS5_IJNS4_1CILi1EEENSA_ILi2EEESB_EEEEENS5_IJNSA_ILi128EEESF_NSA_ILi64EEEEEENS_10bfloat16_tENS5_IJlSB_lEEESI_SJ_NS4_8TiledMMAINS4_8MMA_AtomIJNS4_20SM100_MMA_F16BF16_SSISI_SI_fLi128ELi128ELNS4_4UMMA5MajorE0ELSO_0ELNSN_7ScaleInE0ELSP_0EEEEEENS4_6LayoutINS5_IJSB_SB_SB_EEENS5_IJNSA_ILi0EEESU_SU_EEEEENS5_IJNS4_10UnderscoreESX_SX_EEEEENS4_23SM90_TMA_LOAD_MULTICASTENS4_14ComposedLayoutINS4_7SwizzleILi3ELi4ELi3EEENS4_18smem_ptr_flag_bitsILi16EEENSS_INS5_IJNSA_ILi8EEESG_EEENS5_IJSG_SB_EEEEEEEvNS4_8identityENS4_13SM90_TMA_LOADES1A_vS1B_EENS_8epilogue10collective18CollectiveEpilogueINS1E_23Sm100TmaWarpSpecializedILi4ELi2ELi32ELb1ELb0EEEJSH_NS5_IJNSS_ISF_SB_EENSS_INSA_ILi32EEESB_EEEEESI_SJ_SI_SJ_NS1E_6fusion15FusionCallbacksIS1I_NS1N_17LinearCombinationISI_fSI_fLNS_15FloatRoundStyleE2EEESH_S1M_JEEENS4_5SM1004TMEM4LOAD26SM100_TMEM_LOAD_32dp32b32xES1C_NS11_INS12_ILi2ELi4ELi3EEES15_NSS_INS5_IJS16_S1K_EEENS5_IJS1K_SB_EEEEEEENS4_39AutoVectorizingCopyWithAssumedAlignmentILi128EEENS4_14SM90_TMA_STOREES21_S23_S23_EEEvvEEEEvNT_6ParamsE:
[----:B------:R-:W1:Y:S01]  /*0000*/  LDC R1, c[0x0][0x37c] ;  /* 0x0000df00ff017b82 */ /* 0x000e620000000800 */
[----:B------:R-:W2:Y:S01]  /*0010*/  S2R R94, SR_TID.X ;  /* 0x00000000005e7919 */ /* 0x000ea20000002100 */
[----:B------:R-:W3:Y:S01]  /*0020*/  LDCU.64 UR8, c[0x0][0x890] ;  /* 0x00011200ff0877ac */ /* 0x000ee20008000a00 */
[----:B------:R-:W-:Y:S02]  /*0030*/  PRMT R80, RZ, 0x7610, R80 ;  /* 0x00007610ff507816 */ /* 0x000fe40000000050 */
[----:B------:R-:W-:Y:S01]  /*0040*/  ELECT P3, URZ, PT ;  /* 0x0000000000ff782f */ /* 0x000fe20003860000 */
[----:B---3--:R-:W-:-:S04]  /*0050*/  UISETP.NE.U32.AND UP0, UPT, UR8, URZ, UPT ;  /* 0x000000ff0800728c */ /* 0x008fc8000bf05070 */
[----:B------:R-:W-:Y:S01]  /*0060*/  UISETP.NE.AND.EX UP0, UPT, UR9, URZ, UPT, UP0 ;  /* 0x000000ff0900728c */ /* 0x000fe2000bf05300 */
[----:B--2---:R-:W-:-:S05]  /*0070*/  SHF.R.U32.HI R81, RZ, 0x5, R94 ;  /* 0x00000005ff517819 */ /* 0x004fca000001165e */
[----:B------:R-:W2:Y:S02]  /*0080*/  SHFL.IDX PT, R0, R81, RZ, 0x1f ;  /* 0x00001fff51007589 */ /* 0x000ea400000e0000 */
[----:B--2---:R-:W-:Y:S01]  /*0090*/  R2UR UR17, R0 ;  /* 0x00000000001172ca */ /* 0x004fe200000e0000 */
[----:B-1----:R-:W-:-:S14]  /*00a0*/  BRA.U UP0, `(.L_x_0) ;  /* 0x0000000100307547 */ /* 0x002fdc000b800000 */
[----:B------:R-:W1:Y:S02]  /*00b0*/  LDCU.64 UR4, c[0x0][0x888] ;  /* 0x00011100ff0477ac */ /* 0x000e640008000a00 */
[----:B-1----:R-:W-:-:S04]  /*00c0*/  UISETP.NE.U32.AND UP0, UPT, UR4, URZ, UPT ;  /* 0x000000ff0400728c */ /* 0x002fc8000bf05070 */
[----:B------:R-:W-:-:S09]  /*00d0*/  UISETP.NE.AND.EX UP0, UPT, UR5, URZ, UPT, UP0 ;  /* 0x000000ff0500728c */ /* 0x000fd2000bf05300 */
[----:B------:R-:W-:Y:S05]  /*00e0*/  BRA.U !UP0, `(.L_x_1) ;  /* 0x0000000108147547 */ /* 0x000fea000b800000 */
[----:B------:R-:W1:Y:S01]  /*00f0*/  LDC.64 R2, c[0x0][0x888] ;  /* 0x00022200ff027b82 */ /* 0x000e620000000a00 */
[----:B------:R-:W1:Y:S02]  /*0100*/  LDCU.64 UR4, c[0x0][0x358] ;  /* 0x00006b00ff0477ac */ /* 0x000e640008000a00 */
[----:B-1----:R1:W5:Y:S01]  /*0110*/  LDG.E R41, desc[UR4][R2.64] ;  /* 0x0000000402297981 */ /* 0x002362000c1e1900 */
[----:B------:R-:W-:Y:S01]  /*0120*/  HFMA2 R80, -RZ, RZ, 0, 5.9604644775390625e-08 ;  /* 0x00000001ff507431 */ /* 0x000fe200000001ff */
[----:B------:R-:W-:Y:S05]  /*0130*/  BRA `(.L_x_0) ;  /* 0x00000000000c7947 */ /* 0x000fea0003800000 */
.L_x_1:
[----:B------:R-:W1:Y:S01]  /*0140*/  LDCU UR4, c[0x0][0x880] ;  /* 0x00011000ff0477ac */ /* 0x000e620008000800 */
[----:B------:R-:W-:Y:S01]  /*0150*/  HFMA2 R80, -RZ, RZ, 0, 5.9604644775390625e-08 ;  /* 0x00000001ff507431 */ /* 0x000fe200000001ff */
[----:B-1----:R-:W-:-:S07]  /*0160*/  MOV R41, UR4 ;  /* 0x0000000400297c02 */ /* 0x002fce0008000f00 */
.L_x_0:
[----:B------:R-:W2:Y:S02]  /*0170*/  LDCU.64 UR4, c[0x0][0x8b0] ;  /* 0x00011600ff0477ac */ /* 0x000ea40008000a00 */
[----:B--2---:R-:W-:-:S04]  /*0180*/  UISETP.NE.U32.AND UP0, UPT, UR4, URZ, UPT ;  /* 0x000000ff0400728c */ /* 0x004fc8000bf05070 */
[----:B------:R-:W-:-:S09]  /*0190*/  UISETP.NE.AND.EX UP0, UPT, UR5, URZ, UPT, UP0 ;  /* 0x000000ff0500728c */ /* 0x000fd2000bf05300 */
[----:B------:R-:W-:Y:S05]  /*01a0*/  BRA.U UP0, `(.L_x_2) ;  /* 0x0000000100287547 */ /* 0x000fea000b800000 */
[----:B------:R-:W2:Y:S02]  /*01b0*/  LDCU.64 UR4, c[0x0][0x8a8] ;  /* 0x00011500ff0477ac */ /* 0x000ea40008000a00 */
[----:B--2---:R-:W-:-:S04]  /*01c0*/  UISETP.NE.U32.AND UP0, UPT, UR4, URZ, UPT ;  /* 0x000000ff0400728c */ /* 0x004fc8000bf05070 */
[----:B------:R-:W-:-:S09]  /*01d0*/  UISETP.NE.AND.EX UP0, UPT, UR5, URZ, UPT, UP0 ;  /* 0x000000ff0500728c */ /* 0x000fd2000bf05300 */
[----:B------:R-:W-:Y:S05]  /*01e0*/  BRA.U !UP0, `(.L_x_3) ;  /* 0x0000000108107547 */ /* 0x000fea000b800000 */
[----:B------:R-:W2:Y:S01]  /*01f0*/  LDC.64 R38, c[0x0][0x8a8] ;  /* 0x00022a00ff267b82 */ /* 0x000ea20000000a00 */
[----:B------:R-:W2:Y:S02]  /*0200*/  LDCU.64 UR4, c[0x0][0x358] ;  /* 0x00006b00ff0477ac */ /* 0x000ea40008000a00 */
[----:B--2---:R2:W5:Y:S01]  /*0210*/  LDG.E R38, desc[UR4][R38.64] ;  /* 0x0000000426267981 */ /* 0x004562000c1e1900 */
[----:B------:R-:W-:Y:S05]  /*0220*/  BRA `(.L_x_2) ;  /* 0x0000000000087947 */ /* 0x000fea0003800000 */
.L_x_3:
[----:B------:R-:W2:Y:S02]  /*0230*/  LDCU UR4, c[0x0][0x8a0] ;  /* 0x00011400ff0477ac */ /* 0x000ea40008000800 */
[----:B--2---:R-:W-:Y:S02]  /*0240*/  MOV R38, UR4 ;  /* 0x0000000400267c02 */ /* 0x004fe40008000f00 */
.L_x_2:
[----:B------:R-:W-:Y:S01]  /*0250*/  IMAD.U32 R0, RZ, RZ, UR17 ;  /* 0x00000011ff007e24 */ /* 0x000fe2000f8e00ff */
[----:B------:R-:W-:Y:S04]  /*0260*/  BSSY.RECONVERGENT B0, `(.L_x_4) ;  /* 0x000000c000007945 */ /* 0x000fe80003800200 */
[C---:B------:R-:W-:Y:S02]  /*0270*/  ISETP.NE.OR P1, PT, R0.reuse, 0x1, !P3 ;  /* 0x000000010000780c */ /* 0x040fe40005f25670 */
[----:B------:R-:W-:-:S11]  /*0280*/  ISETP.NE.OR P0, PT, R0, 0x3, !P3 ;  /* 0x000000030000780c */ /* 0x000fd60005f05670 */
[----:B------:R-:W-:Y:S05]  /*0290*/  @P1 BRA `(.L_x_5) ;  /* 0x0000000000201947 */ /* 0x000fea0003800000 */
[----:B------:R-:W3:Y:S02]  /*02a0*/  LDCU.64 UR4, c[0x0][0x348] ;  /* 0x00006900ff0477ac */ /* 0x000ee40008000a00 */
[----:B---3--:R-:W-:Y:S02]  /*02b0*/  UIADD3 UR6, UP1, UPT, UR4, 0x80, URZ ;  /* 0x0000008004067890 */ /* 0x008fe4000ff3e0ff */
[----:B------:R-:W-:Y:S02]  /*02c0*/  UIADD3 UR4, UP0, UPT, UR4, 0x180, URZ ;  /* 0x0000018004047890 */ /* 0x000fe4000ff1e0ff */
[----:B------:R-:W-:Y:S02]  /*02d0*/  UIADD3.X UR7, UPT, UPT, URZ, UR5, URZ, UP1, !UPT ;  /* 0x00000005ff077290 */ /* 0x000fe40008ffe4ff */
[----:B------:R-:W-:-:S07]  /*02e0*/  UIADD3.X UR5, UPT, UPT, URZ, UR5, URZ, UP0, !UPT ;  /* 0x00000005ff057290 */ /* 0x000fce00087fe4ff */
[----:B------:R3:W-:Y:S02]  /*02f0*/  UTMACCTL.PF [UR6] ;  /* 0x00000000060079b9 */ /* 0x0007e40008040000 */
[----:B------:R3:W-:Y:S02]  /*0300*/  UTMACCTL.PF [UR4] ;  /* 0x00000000040079b9 */ /* 0x0007e40008040000 */
[----:B---3--:R-:W-:Y:S01]  /*0310*/  NOP ;  /* 0x0000000000007918 */ /* 0x008fe20000000000 */
.L_x_5:
[----:B------:R-:W-:Y:S05]  /*0320*/  BSYNC.RECONVERGENT B0 ;  /* 0x0000000000007941 */ /* 0x000fea0003800200 */
.L_x_4:
[----:B------:R-:W-:Y:S04]  /*0330*/  BSSY.RECONVERGENT B0, `(.L_x_6) ;  /* 0x000000a000007945 */ /* 0x000fe80003800200 */
        /* <DEDUP_REMOVED lines=9> */
.L_x_7:
[----:B------:R-:W-:Y:S05]  /*03d0*/  BSYNC.RECONVERGENT B0 ;  /* 0x0000000000007941 */ /* 0x000fea0003800200 */
.L_x_6:
[----:B------:R-:W3:Y:S01]  /*03e0*/  LDCU.64 UR4, c[0x0][0x888] ;  /* 0x00011100ff0477ac */ /* 0x000ee20008000a00 */
[----:B------:R-:W-:Y:S02]  /*03f0*/  UISETP.EQ.U32.AND UP1, UPT, UR8, URZ, UPT ;  /* 0x000000ff0800728c */ /* 0x000fe4000bf22070 */
[----:B------:R-:W-:Y:S02]  /*0400*/  UPLOP3.LUT UP3, UPT, UPT, UPT, UPT, 0x80, 0x8 ;  /* 0x000000000008789c */ /* 0x000fe40003f6f070 */
[----:B---3--:R-:W-:-:S04]  /*0410*/  UISETP.NE.U32.AND UP0, UPT, UR4, URZ, UPT ;  /* 0x000000ff0400728c */ /* 0x008fc8000bf05070 */
[----:B------:R-:W-:-:S04]  /*0420*/  UISETP.NE.AND.EX UP0, UPT, UR5, URZ, UPT, UP0 ;  /* 0x000000ff0500728c */ /* 0x000fc8000bf05300 */
[----:B------:R-:W-:-:S04]  /*0430*/  UISETP.EQ.OR.EX UP2, UPT, UR9, URZ, !UP0, UP1 ;  /* 0x000000ff0900728c */ /* 0x000fc8000c742710 */
[----:B------:R-:W-:-:S06]  /*0440*/  UP2UR UR4, UPR, URZ, 0x4 ;  /* 0x00000004ff047883 */ /* 0x000fcc0008000000 */
[----:B------:R-:W-:Y:S01]  /*0450*/  MOV R83, UR4 ;  /* 0x0000000400537c02 */ /* 0x000fe20008000f00 */
[----:B------:R-:W-:Y:S06]  /*0460*/  BRA.U !UP2, `(.L_x_8) ;  /* 0x000000010a207547 */ /* 0x000fec000b800000 */
[----:B------:R-:W-:Y:S01]  /*0470*/  UISETP.NE.U32.AND UP1, UPT, UR8, URZ, UPT ;  /* 0x000000ff0800728c */ /* 0x000fe2000bf25070 */
[----:B-----5:R-:W-:Y:S01]  /*0480*/  FSETP.NEU.AND P0, PT, R41, RZ, PT ;  /* 0x000000ff2900720b */ /* 0x020fe20003f0d000 */
[----:B------:R-:W-:Y:S02]  /*0490*/  USEL UR4, URZ, 0xffffffff, UP0 ;  /* 0xffffffffff047887 */ /* 0x000fe40008000000 */
[----:B------:R-:W-:-:S10]  /*04a0*/  UISETP.NE.AND.EX UP1, UPT, UR9, URZ, UPT, UP1 ;  /* 0x000000ff0900728c */ /* 0x000fd4000bf25310 */
[----:B------:R-:W-:Y:S01]  /*04b0*/  VOTEU.ANY UP0, P0 ;  /* 0x0000000000ff7886 */ /* 0x000fe20000000100 */
[----:B------:R-:W-:-:S04]  /*04c0*/  @!UP1 USEL UR4, URZ, 0xffffffff, UP0 ;  /* 0xffffffffff049887 */ /* 0x000fc80008000000 */
[----:B------:R-:W-:-:S04]  /*04d0*/  ULOP3.LUT UR4, UR4, 0x1, URZ, 0xc0, !UPT ;  /* 0x0000000104047892 */ /* 0x000fc8000f8ec0ff */
[----:B------:R-:W-:-:S11]  /*04e0*/  UISETP.NE.U32.AND UP3, UPT, UR4, 0x1, UPT ;  /* 0x000000010400788c */ /* 0x000fd6000bf65070 */
.L_x_8:
[----:B-1----:R-:W1:Y:S01]  /*04f0*/  SHFL.IDX PT, R2, R81, RZ, 0x1f ;  /* 0x00001fff51027589 */ /* 0x002e6200000e0000 */
[----:B------:R-:W-:-:S04]  /*0500*/  UISETP.NE.AND UP0, UPT, UR17, 0x2, UPT ;  /* 0x000000021100788c */ /* 0x000fc8000bf05270 */
[----:B------:R-:W-:Y:S01]  /*0510*/  USEL UR43, URZ, 0x1, UP0 ;  /* 0x00000001ff2b7887 */ /* 0x000fe20008000000 */
[----:B-1----:R-:W-:-:S13]  /*0520*/  ISETP.NE.AND P0, PT, R2, RZ, PT ;  /* 0x000000ff0200720c */ /* 0x002fda0003f05270 */
[----:B------:R-:W-:Y:S05]  /*0530*/  @P0 BRA `(.L_x_9) ;  /* 0x0000000000680947 */ /* 0x000fea0003800000 */
[----:B------:R-:W1:Y:S01]  /*0540*/  S2UR UR4, SR_CgaCtaId ;  /* 0x00000000000479c3 */ /* 0x000e620000008800 */
[----:B------:R-:W-:Y:S01]  /*0550*/  UMOV UR5, 0x400 ;  /* 0x0000040000057882 */ /* 0x000fe20000000000 */
[----:B------:R-:W-:Y:S01]  /*0560*/  UMOV UR8, 0x1 ;  /* 0x0000000100087882 */ /* 0x000fe20000000000 */
[----:B------:R-:W-:Y:S01]  /*0570*/  UMOV UR6, 0x2 ;  /* 0x0000000200067882 */ /* 0x000fe20000000000 */
[----:B------:R-:W-:-:S04]  /*0580*/  UIADD3 UR8, UPT, UPT, -UR8, 0x100000, URZ ;  /* 0x0010000008087890 */ /* 0x000fc8000fffe1ff */
[----:B------:R-:W-:Y:S02]  /*0590*/  USHF.L.U32 UR9, UR8, 0xb, URZ ;  /* 0x0000000b08097899 */ /* 0x000fe400080006ff */
[----:B------:R-:W-:Y:S02]  /*05a0*/  USHF.L.U32 UR8, UR8, 0x1, URZ ;  /* 0x0000000108087899 */ /* 0x000fe400080006ff */
[----:B------:R-:W-:-:S04]  /*05b0*/  UIADD3 UR6, UPT, UPT, -UR6, 0x100000, URZ ;  /* 0x0010000006067890 */ /* 0x000fc8000fffe1ff */
[----:B------:R-:W-:Y:S02]  /*05c0*/  USHF.L.U32 UR7, UR6, 0xb, URZ ;  /* 0x0000000b06077899 */ /* 0x000fe400080006ff */
[----:B------:R-:W-:Y:S01]  /*05d0*/  USHF.L.U32 UR6, UR6, 0x1, URZ ;  /* 0x0000000106067899 */ /* 0x000fe200080006ff */
[----:B------:R-:W-:Y:S01]  /*05e0*/  ELECT P0, URZ, PT ;  /* 0x0000000000ff782f */ /* 0x000fe20003800000 */
[----:B-1----:R-:W-:Y:S01]  /*05f0*/  ULEA UR4, UR4, UR5, 0x18 ;  /* 0x0000000504047291 */ /* 0x002fe2000f8ec0ff */
[----:B------:R-:W1:Y:S11]  /*0600*/  FENCE.VIEW.ASYNC.S ;  /* 0x00000000000073c6 */ /* 0x000e760000000000 */
[----:B-1----:R1:W3:Y:S01]  /*0610*/  SYNCS.EXCH.64 URZ, [UR4], UR8 ;  /* 0x0000000804ff75b2 */ /* 0x0022e20008000100 */
[----:B------:R1:W4:Y:S01]  /*0620*/  SYNCS.EXCH.64 URZ, [UR4+0x30], UR6 ;  /* 0x0000300604ff75b2 */ /* 0x0003220008000100 */
[----:B------:R1:W1:Y:S01]  /*0630*/  SYNCS.EXCH.64 URZ, [UR4+0x8], UR8 ;  /* 0x0000080804ff75b2 */ /* 0x0002620008000100 */
        /* <DEDUP_REMOVED lines=9> */
[----:B------:R-:W-:Y:S01]  /*06d0*/  NOP ;  /* 0x0000000000007918 */ /* 0x000fe20000000000 */
.L_x_9:
[----:B------:R-:W2:Y:S01]  /*06e0*/  SHFL.IDX PT, R2, R81, RZ, 0x1f ;  /* 0x00001fff51027589 */ /* 0x000ea200000e0000 */
[----:B------:R-:W-:Y:S01]  /*06f0*/  NOP ;  /* 0x0000000000007918 */ /* 0x000fe20000000000 */
[----:B--2---:R-:W-:-:S13]  /*0700*/  ISETP.NE.AND P0, PT, R2, 0x1, PT ;  /* 0x000000010200780c */ /* 0x004fda0003f05270 */
[----:B------:R-:W-:Y:S05]  /*0710*/  @P0 BRA `(.L_x_10) ;  /* 0x0000000000580947 */ /* 0x000fea0003800000 */
[----:B-1----:R-:W1:Y:S01]  /*0720*/  S2UR UR4, SR_CgaCtaId ;  /* 0x00000000000479c3 */ /* 0x002e620000008800 */
        /* <DEDUP_REMOVED lines=12> */
[----:B-1----:R2:W1:Y:S01]  /*07f0*/  SYNCS.EXCH.64 URZ, [UR4+0x60], UR8 ;  /* 0x0000600804ff75b2 */ /* 0x0024620008000100 */
[----:B------:R2:W1:Y:S01]  /*0800*/  SYNCS.EXCH.64 URZ, [UR4+0x80], UR6 ;  /* 0x0000800604ff75b2 */ /* 0x0004620008000100 */
[----:B------:R2:W1:Y:S01]  /*0810*/  SYNCS.EXCH.64 URZ, [UR4+0x68], UR8 ;  /* 0x0000680804ff75b2 */ /* 0x0004620008000100 */
[----:B------:R2:W1:Y:S01]  /*0820*/  SYNCS.EXCH.64 URZ, [UR4+0x88], UR6 ;  /* 0x0000880604ff75b2 */ /* 0x0004620008000100 */
[----:B------:R2:W1:Y:S01]  /*0830*/  SYNCS.EXCH.64 URZ, [UR4+0x70], UR8 ;  /* 0x0000700804ff75b2 */ /* 0x0004620008000100 */
[----:B------:R2:W1:Y:S01]  /*0840*/  SYNCS.EXCH.64 URZ, [UR4+0x90], UR6 ;  /* 0x0000900604ff75b2 */ /* 0x0004620008000100 */
[----:B------:R2:W1:Y:S01]  /*0850*/  SYNCS.EXCH.64 URZ, [UR4+0x78], UR8 ;  /* 0x0000780804ff75b2 */ /* 0x0004620008000100 */
[----:B------:R2:W1:Y:S02]  /*0860*/  SYNCS.EXCH.64 URZ, [UR4+0x98], UR6 ;  /* 0x0000980604ff75b2 */ /* 0x0004640008000100 */
[----:B--2---:R-:W-:Y:S01]  /*0870*/  NOP ;  /* 0x0000000000007918 */ /* 0x004fe20000000000 */
.L_x_10:
[----:B------:R-:W2:Y:S01]  /*0880*/  SHFL.IDX PT, R2, R81, RZ, 0x1f ;  /* 0x00001fff51027589 */ /* 0x000ea200000e0000 */
[----:B------:R-:W-:Y:S01]  /*0890*/  NOP ;  /* 0x0000000000007918 */ /* 0x000fe20000000000 */
[----:B--2---:R-:W-:-:S13]  /*08a0*/  ISETP.NE.AND P0, PT, R2, 0x3, PT ;  /* 0x000000030200780c */ /* 0x004fda0003f05270 */
[----:B------:R-:W-:Y:S05]  /*08b0*/  @P0 BRA `(.L_x_11) ;  /* 0x0000000000300947 */ /* 0x000fea0003800000 */
[----:B-1----:R-:W1:Y:S01]  /*08c0*/  S2UR UR6, SR_CgaCtaId ;  /* 0x00000000000679c3 */ /* 0x002e620000008800 */
[----:B------:R-:W-:Y:S01]  /*08d0*/  UMOV UR4, 0x400 ;  /* 0x0000040000047882 */ /* 0x000fe20000000000 */
[----:B------:R-:W-:Y:S01]  /*08e0*/  UMOV UR5, 0x20 ;  /* 0x0000002000057882 */ /* 0x000fe20000000000 */
[----:B------:R-:W-:Y:S01]  /*08f0*/  ELECT P0, URZ, PT ;  /* 0x0000000000ff782f */ /* 0x000fe20003800000 */
[----:B-1----:R-:W-:Y:S02]  /*0900*/  ULEA UR6, UR6, UR4, 0x18 ;  /* 0x0000000406067291 */ /* 0x002fe4000f8ec0ff */
[----:B------:R-:W-:-:S04]  /*0910*/  UIADD3 UR4, UPT, UPT, -UR5, 0x100000, URZ ;  /* 0x0010000005047890 */ /* 0x000fc8000fffe1ff */
[----:B------:R-:W-:Y:S02]  /*0920*/  USHF.L.U32 UR5, UR4, 0xb, URZ ;  /* 0x0000000b04057899 */ /* 0x000fe400080006ff */
[----:B------:R-:W-:Y:S01]  /*0930*/  USHF.L.U32 UR4, UR4, 0x1, URZ ;  /* 0x0000000104047899 */ /* 0x000fe200080006ff */
[----:B------:R-:W1:Y:S11]  /*0940*/  FENCE.VIEW.ASYNC.S ;  /* 0x00000000000073c6 */ /* 0x000e760000000000 */
[----:B-1----:R2:W1:Y:S01]  /*0950*/  SYNCS.EXCH.64 URZ, [UR6+0xa0], UR4 ;  /* 0x0000a00406ff75b2 */ /* 0x0024620008000100 */
[----:B------:R2:W1:Y:S02]  /*0960*/  SYNCS.EXCH.64 URZ, [UR6+0xa8], UR4 ;  /* 0x0000a80406ff75b2 */ /* 0x0004640008000100 */
[----:B--2---:R-:W-:Y:S01]  /*0970*/  NOP ;  /* 0x0000000000007918 */ /* 0x004fe20000000000 */
.L_x_11:
[----:B------:R-:W2:Y:S01]  /*0980*/  SHFL.IDX PT, R2, R81, RZ, 0x1f ;  /* 0x00001fff51027589 */ /* 0x000ea200000e0000 */
[----:B------:R-:W-:Y:S01]  /*0990*/  NOP ;  /* 0x0000000000007918 */ /* 0x000fe20000000000 */
[----:B--2---:R-:W-:-:S13]  /*09a0*/  ISETP.NE.AND P0, PT, R2, 0x4, PT ;  /* 0x000000040200780c */ /* 0x004fda0003f05270 */
[----:B------:R-:W-:Y:S05]  /*09b0*/  @P0 BRA `(.L_x_12) ;  /* 0x00000000004c0947 */ /* 0x000fea0003800000 */
[----:B-1----:R-:W1:Y:S01]  /*09c0*/  S2UR UR6, SR_CgaCtaId ;  /* 0x00000000000679c3 */ /* 0x002e620000008800 */
[----:B------:R-:W-:Y:S01]  /*09d0*/  UMOV UR4, 0x1e0 ;  /* 0x000001e000047882 */ /* 0x000fe20000000000 */
[----:B------:R-:W-:Y:S01]  /*09e0*/  UMOV UR5, 0x400 ;  /* 0x0000040000057882 */ /* 0x000fe20000000000 */
[----:B------:R-:W-:Y:S01]  /*09f0*/  USEL UR4, UR4, 0x1a0, UP3 ;  /* 0x000001a004047887 */ /* 0x000fe20009800000 */
[----:B------:R-:W-:Y:S01]  /*0a00*/  UMOV UR8, 0x1 ;  /* 0x0000000100087882 */ /* 0x000fe20000000000 */
[----:B------:R-:W-:Y:S01]  /*0a10*/  ELECT P0, URZ, PT ;  /* 0x0000000000ff782f */ /* 0x000fe20003800000 */
[----:B------:R-:W-:-:S04]  /*0a20*/  UIADD3 UR8, UPT, UPT, -UR8, 0x100000, URZ ;  /* 0x0010000008087890 */ /* 0x000fc8000fffe1ff */
[----:B------:R-:W-:Y:S02]  /*0a30*/  USHF.L.U32 UR9, UR8, 0xb, URZ ;  /* 0x0000000b08097899 */ /* 0x000fe400080006ff */
[----:B------:R-:W-:Y:S02]  /*0a40*/  USHF.L.U32 UR8, UR8, 0x1, URZ ;  /* 0x0000000108087899 */ /* 0x000fe400080006ff */
[----:B-1----:R-:W-:Y:S02]  /*0a50*/  ULEA UR6, UR6, UR5, 0x18 ;  /* 0x0000000506067291 */ /* 0x002fe4000f8ec0ff */
[----:B------:R-:W-:-:S04]  /*0a60*/  UIADD3 UR4, UPT, UPT, -UR4, 0x100000, URZ ;  /* 0x0010000004047890 */ /* 0x000fc8000fffe1ff */
[----:B------:R-:W-:Y:S02]  /*0a70*/  USHF.L.U32 UR5, UR4, 0xb, URZ ;  /* 0x0000000b04057899 */ /* 0x000fe400080006ff */
[----:B------:R-:W-:Y:S01]  /*0a80*/  USHF.L.U32 UR4, UR4, 0x1, URZ ;  /* 0x0000000104047899 */ /* 0x000fe200080006ff */
[----:B------:R-:W1:Y:S03]  /*0a90*/  FENCE.VIEW.ASYNC.S ;  /* 0x00000000000073c6 */ /* 0x000e660000000000 */
[----:B-1----:R2:W1:Y:S08]  /*0aa0*/  SYNCS.EXCH.64 URZ, [UR6+0xb0], UR8 ;  /* 0x0000b00806ff75b2 */ /* 0x0024700008000100 */
[----:B------:R2:W1:Y:S01]  /*0ab0*/  SYNCS.EXCH.64 URZ, [UR6+0xc0], UR4 ;  /* 0x0000c00406ff75b2 */ /* 0x0004620008000100 */
[----:B------:R2:W1:Y:S01]  /*0ac0*/  SYNCS.EXCH.64 URZ, [UR6+0xb8], UR8 ;  /* 0x0000b80806ff75b2 */ /* 0x0004620008000100 */
[----:B------:R2:W1:Y:S02]  /*0ad0*/  SYNCS.EXCH.64 URZ, [UR6+0xc8], UR4 ;  /* 0x0000c80406ff75b2 */ /* 0x0004640008000100 */
[----:B--2---:R-:W-:Y:S01]  /*0ae0*/  NOP ;  /* 0x0000000000007918 */ /* 0x004fe20000000000 */
.L_x_12:
        /* <DEDUP_REMOVED lines=26> */
.L_x_13:
[----:B------:R-:W2:Y:S01]  /*0c90*/  SHFL.IDX PT, R2, R81, RZ, 0x1f ;  /* 0x00001fff51027589 */ /* 0x000ea200000e0000 */
[----:B------:R-:W1:Y:S01]  /*0ca0*/  S2UR UR47, SR_CgaCtaId ;  /* 0x00000000002f79c3 */ /* 0x000e620000008800 */
[----:B------:R-:W-:Y:S01]  /*0cb0*/  NOP ;  /* 0x0000000000007918 */ /* 0x000fe20000000000 */
[----:B--2---:R-:W-:-:S13]  /*0cc0*/  ISETP.NE.AND P0, PT, R2, 0x3, PT ;  /* 0x000000030200780c */ /* 0x004fda0003f05270 */
[----:B-1----:R-:W-:Y:S05]  /*0cd0*/  @P0 BRA `(.L_x_14) ;  /* 0x0000000000340947 */ /* 0x002fea0003800000 */
[----:B------:R-:W-:Y:S01]  /*0ce0*/  UMOV UR4, 0x400 ;  /* 0x0000040000047882 */ /* 0x000fe20000000000 */
[----:B------:R-:W-:Y:S01]  /*0cf0*/  UMOV UR6, 0x20 ;  /* 0x0000002000067882 */ /* 0x000fe20000000000 */
[----:B------:R-:W-:Y:S02]  /*0d00*/  ULEA UR4, UR47, UR4, 0x18 ;  /* 0x000000042f047291 */ /* 0x000fe4000f8ec0ff */
[----:B------:R-:W-:-:S04]  /*0d10*/  UIADD3 UR6, UPT, UPT, -UR6, 0x100000, URZ ;  /* 0x0010000006067890 */ /* 0x000fc8000fffe1ff */
[----:B------:R-:W-:Y:S02]  /*0d20*/  USHF.L.U32 UR7, UR6, 0xb, URZ ;  /* 0x0000000b06077899 */ /* 0x000fe400080006ff */
[----:B------:R-:W-:Y:S01]  /*0d30*/  USHF.L.U32 UR6, UR6, 0x1, URZ ;  /* 0x0000000106067899 */ /* 0x000fe200080006ff */
[----:B------:R-:W-:Y:S01]  /*0d40*/  ELECT P0, URZ, PT ;  /* 0x0000000000ff782f */ /* 0x000fe20003800000 */
[----:B------:R-:W1:Y:S10]  /*0d50*/  FENCE.VIEW.ASYNC.S ;  /* 0x00000000000073c6 */ /* 0x000e740000000000 */
[----:B-1----:R1:W2:Y:S01]  /*0d60*/  SYNCS.EXCH.64 URZ, [UR4+0x110], UR6 ;  /* 0x0001100604ff75b2 */ /* 0x0022a20008000100 */
[----:B------:R1:W1:Y:S01]  /*0d70*/  SYNCS.EXCH.64 URZ, [UR4+0x120], UR6 ;  /* 0x0001200604ff75b2 */ /* 0x0002620008000100 */
[----:B------:R1:W1:Y:S01]  /*0d80*/  SYNCS.EXCH.64 URZ, [UR4+0x118], UR6 ;  /* 0x0001180604ff75b2 */ /* 0x0002620008000100 */
[----:B------:R1:W1:Y:S01]  /*0d90*/  SYNCS.EXCH.64 URZ, [UR4+0x128], UR6 ;  /* 0x0001280604ff75b2 */ /* 0x0002620008000100 */
[----:B------:R-:W-:Y:S01]  /*0da0*/  NOP ;  /* 0x0000000000007918 */ /* 0x000fe20000000000 */
.L_x_14:
[----:B-1----:R-:W1:Y:S01]  /*0db0*/  LDCU UR4, c[0x0][0x36c] ;  /* 0x00006d80ff0477ac */ /* 0x002e620008000800 */
[----:B------:R-:W-:Y:S01]  /*0dc0*/  ISETP.NE.OR P3, PT, R0, 0x2, !P3 ;  /* 0x000000020000780c */ /* 0x000fe20005f65670 */
[----:B------:R-:W-:Y:S01]  /*0dd0*/  NOP ;  /* 0x0000000000007918 */ /* 0x000fe20000000000 */
[----:B------:R-:W-:Y:S01]  /*0de0*/  LOP3.LUT R0, R94, 0x1f, RZ, 0xc0, !PT ;  /* 0x0000001f5e007812 */ /* 0x000fe200078ec0ff */
[----:B------:R-:W-:Y:S02]  /*0df0*/  UISETP.NE.AND UP4, UPT, UR17, URZ, UPT ;  /* 0x000000ff1100728c */ /* 0x000fe4000bf85270 */
[----:B-1----:R-:W-:-:S09]  /*0e00*/  UISETP.EQ.U32.AND UP5, UPT, UR4, 0x1, UPT ;  /* 0x000000010400788c */ /* 0x002fd2000bfa2070 */
[----:B------:R-:W-:Y:S05]  /*0e10*/  BRA.U !UP5, `(.L_x_15) ;  /* 0x000000010d087547 */ /* 0x000fea000b800000 */
[----:B--234-:R-:W-:Y:S01]  /*0e20*/  UCGABAR_ARV ;  /* 0x00000000000079c7 */ /* 0x01cfe20008000000 */
[----:B------:R-:W-:Y:S05]  /*0e30*/  BRA `(.L_x_16) ;  /* 0x0000000000047947 */ /* 0x000fea0003800000 */
.L_x_15:
[----:B--234-:R-:W-:Y:S01]  /*0e40*/  NOP ;  /* 0x0000000000007918 */ /* 0x01cfe20000000000 */
.L_x_16:
[----:B------:R-:W1:Y:S01]  /*0e50*/  S2UR UR7, SR_CTAID.X ;  /* 0x00000000000779c3 */ /* 0x000e620000002500 */
[----:B------:R-:W-:-:S05]  /*0e60*/  CS2R.32 R82, SR_CgaSize ;  /* 0x0000000000527805 */ /* 0x000fca0000008a00 */
[----:B------:R-:W-:-:S05]  /*0e70*/  IMAD R82, R82, -0xa0, RZ ;  /* 0xffffff6052527824 */ /* 0x000fca00078e02ff */
[----:B------:R-:W-:-:S14]  /*0e80*/  R2UR UR5, R82 ;  /* 0x00000000520572ca */ /* 0x000fdc00000e0000 */
[----:B------:R-:W2:Y:S01]  /*0e90*/  LDCU UR5, c[0x0][UR5+0x2b0] ;  /* 0x00005600050577ac */ /* 0x000ea20008000800 */
[----:B------:R-:W-:-:S05]  /*0ea0*/  CS2R.32 R82, SR_CgaSize ;  /* 0x0000000000527805 */ /* 0x000fca0000008a00 */
[----:B------:R-:W-:-:S05]  /*0eb0*/  IMAD R82, R82, -0xa0, RZ ;  /* 0xffffff6052527824 */ /* 0x000fca00078e02ff */
[----:B------:R-:W-:-:S14]  /*0ec0*/  R2UR UR4, R82 ;  /* 0x00000000520472ca */ /* 0x000fdc00000e0000 */
[----:B------:R-:W3:Y:S01]  /*0ed0*/  LDCU UR4, c[0x0][UR4+0x2b4] ;  /* 0x00005680040477ac */ /* 0x000ee20008000800 */
[----:B------:R-:W4:Y:S01]  /*0ee0*/  S2UR UR8, SR_CTAID.Y ;  /* 0x00000000000879c3 */ /* 0x000f220000002600 */
[----:B------:R-:W-:-:S05]  /*0ef0*/  CS2R.32 R82, SR_CgaSize ;  /* 0x0000000000527805 */ /* 0x000fca0000008a00 */
[----:B------:R-:W-:-:S05]  /*0f00*/  IMAD R82, R82, -0xa0, RZ ;  /* 0xffffff6052527824 */ /* 0x000fca00078e02ff */
[----:B------:R-:W-:-:S14]  /*0f10*/  R2UR UR9, R82 ;  /* 0x00000000520972ca */ /* 0x000fdc00000e0000 */
[----:B------:R-:W3:Y:S01]  /*0f20*/  LDCU UR9, c[0x0][UR9+0x2a0] ;  /* 0x00005400090977ac */ /* 0x000ee20008000800 */
[----:B------:R-:W3:Y:S01]  /*0f30*/  LDCU UR21, c[0x0][0xb24] ;  /* 0x00016480ff1577ac */ /* 0x000ee20008000800 */
[----:B------:R-:W1:Y:S01]  /*0f40*/  S2UR UR36, SR_CTAID.Z ;  /* 0x00000000002479c3 */ /* 0x000e620000002700 */
[----:B------:R-:W-:-:S05]  /*0f50*/  CS2R.32 R82, SR_CgaSize ;  /* 0x0000000000527805 */ /* 0x000fca0000008a00 */
[----:B------:R-:W-:-:S05]  /*0f60*/  IMAD R82, R82, -0xa0, RZ ;  /* 0xffffff6052527824 */ /* 0x000fca00078e02ff */
[----:B------:R-:W-:-:S14]  /*0f70*/  R2UR UR63, R82 ;  /* 0x00000000523f72ca */ /* 0x000fdc00000e0000 */
[----:B------:R-:W3:Y:S01]  /*0f80*/  LDCU UR63, c[0x0][UR63+0x2a4] ;  /* 0x000054803f3f77ac */ /* 0x000ee20008000800 */
[----:B------:R-:W3:Y:S01]  /*0f90*/  LDCU UR42, c[0x0][0xb24] ;  /* 0x00016480ff2a77ac */ /* 0x000ee20008000800 */
[----:B-1----:R-:W-:Y:S01]  /*0fa0*/  I2FP.F32.U32 R3, UR7 ;  /* 0x0000000700037c45 */ /* 0x002fe20008201000 */
[----:B------:R-:W1:Y:S04]  /*0fb0*/  LDCU UR28, c[0x0][0xb30] ;  /* 0x00016600ff1c77ac */ /* 0x000e680008000800 */
[----:B--2---:R-:W-:Y:S01]  /*0fc0*/  FMUL R3, R3, UR5 ;  /* 0x0000000503037c20 */ /* 0x004fe20008400000 */
[----:B------:R-:W-:Y:S01]  /*0fd0*/  USHF.L.U32 UR26, UR47, 0xc, URZ ;  /* 0x0000000c2f1a7899 */ /* 0x000fe200080006ff */
[----:B----4-:R-:W-:Y:S01]  /*0fe0*/  I2FP.F32.U32 R2, UR8 ;  /* 0x0000000800027c45 */ /* 0x010fe20008201000 */
[----:B---3--:R-:W-:-:S03]  /*0ff0*/  UISETP.GE.AND UP2, UPT, UR21, 0x1, UPT ;  /* 0x000000011500788c */ /* 0x008fc6000bf46270 */
[----:B------:R-:W2:Y:S01]  /*1000*/  F2I.U32.TRUNC.NTZ R3, R3 ;  /* 0x0000000300037305 */ /* 0x000ea2000020f000 */
[----:B------:R-:W-:Y:S01]  /*1010*/  UMOV UR16, UR7 ;  /* 0x0000000700107c82 */ /* 0x000fe20008000000 */
[----:B------:R-:W-:Y:S01]  /*1020*/  FMUL R2, R2, UR4 ;  /* 0x0000000402027c20 */ /* 0x000fe20008400000 */
[----:B------:R-:W-:-:S05]  /*1030*/  UMOV UR20, UR8 ;  /* 0x0000000800147c82 */ /* 0x000fca0008000000 */
[----:B------:R-:W3:Y:S01]  /*1040*/  F2I.U32.TRUNC.NTZ R2, R2 ;  /* 0x0000000200027305 */ /* 0x000ee2000020f000 */
[----:B--2---:R-:W-:Y:S02]  /*1050*/  R2UR UR4, R3 ;  /* 0x00000000030472ca */ /* 0x004fe400000e0000 */
[----:B---3--:R-:W-:Y:S02]  /*1060*/  R2UR UR6, R2 ;  /* 0x00000000020672ca */ /* 0x008fe400000e0000 */
[----:B------:R-:W-:-:S09]  /*1070*/  PRMT R2, RZ, 0x7610, R2 ;  /* 0x00007610ff027816 */ /* 0x000fd20000000002 */
[----:B------:R-:W-:-:S04]  /*1080*/  UIADD3 UR5, UPT, UPT, -UR4, URZ, URZ ;  /* 0x000000ff04057290 */ /* 0x000fc8000fffe1ff */
[----:B------:R-:W-:Y:S02]  /*1090*/  UIMAD UR5, UR9, UR5, UR7 ;  /* 0x00000005090572a4 */ /* 0x000fe4000f8e0207 */
[----:B------:R-:W-:-:S04]  /*10a0*/  UIADD3 UR4, UPT, UPT, -UR6, URZ, URZ ;  /* 0x000000ff06047290 */ /* 0x000fc8000fffe1ff */
[----:B------:R-:W-:Y:S01]  /*10b0*/  IMAD.U32 R82, RZ, RZ, UR5 ;  /* 0x00000005ff527e24 */ /* 0x000fe2000f8e00ff */
[----:B------:R-:W-:Y:S01]  /*10c0*/  UIMAD UR63, UR63, UR4, UR8 ;  /* 0x000000043f3f72a4 */ /* 0x000fe2000f8e0208 */
[----:B-1----:R-:W-:Y:S11]  /*10d0*/  BRA.U UP4, `(.L_x_17) ;  /* 0x0000000104287547 */ /* 0x002ff6000b800000 */
[----:B------:R-:W-:Y:S01]  /*10e0*/  R2UR UR4, R82 ;  /* 0x00000000520472ca */ /* 0x000fe200000e0000 */
[----:B------:R-:W-:Y:S02]  /*10f0*/  UISETP.NE.AND UP0, UPT, UR63, URZ, UPT ;  /* 0x000000ff3f00728c */ /* 0x000fe4000bf05270 */
[----:B------:R-:W-:-:S10]  /*1100*/  UISETP.NE.AND UP1, UPT, UR63, 0x1, UPT ;  /* 0x000000013f00788c */ /* 0x000fd4000bf25270 */
[----:B------:R-:W-:-:S04]  /*1110*/  UISETP.EQ.OR UP0, UPT, UR4, URZ, !UP0 ;  /* 0x000000ff0400728c */ /* 0x000fc8000c702670 */
[----:B------:R-:W-:Y:S02]  /*1120*/  USEL UR5, URZ, 0x1, !UP0 ;  /* 0x00000001ff057887 */ /* 0x000fe4000c000000 */
[----:B------:R-:W-:Y:S02]  /*1130*/  UISETP.NE.AND UP0, UPT, UR4, URZ, UPT ;  /* 0x000000ff0400728c */ /* 0x000fe4000bf05270 */
[----:B------:R-:W-:-:S04]  /*1140*/  USEL UR4, URZ, 0x2, UP1 ;  /* 0x00000002ff047887 */ /* 0x000fc80008800000 */
[----:B------:R-:W-:-:S04]  /*1150*/  USEL UR4, UR4, 0x2, UP0 ;  /* 0x0000000204047887 */ /* 0x000fc80008000000 */
[----:B------:R-:W-:-:S06]  /*1160*/  UIADD3 UR4, UPT, UPT, UR5, UR4, URZ ;  /* 0x0000000405047290 */ /* 0x000fcc000fffe0ff */
[----:B------:R-:W-:Y:S02]  /*1170*/  MOV R2, UR4 ;  /* 0x0000000400027c02 */ /* 0x000fe40008000f00 */
.L_x_17:
[----:B------:R-:W-:Y:S05]  /*1180*/  BRA.U !UP2, `(.L_x_18) ;  /* 0x000000010ad47547 */ /* 0x000fea000b800000 */
[----:B------:R-:W1:Y:S01]  /*1190*/  LDCU.128 UR12, c[0x0][0xb10] ;  /* 0x00016200ff0c77ac */ /* 0x000e620008000c00 */
[----:B------:R-:W2:Y:S01]  /*11a0*/  LDCU UR6, c[0x0][0x370] ;  /* 0x00006e00ff0677ac */ /* 0x000ea20008000800 */
[----:B------:R-:W3:Y:S01]  /*11b0*/  LDCU UR5, c[0x0][0x374] ;  /* 0x00006e80ff0577ac */ /* 0x000ee20008000800 */
[----:B------:R-:W4:Y:S01]  /*11c0*/  LDCU UR27, c[0x0][0xb0c] ;  /* 0x00016180ff1b77ac */ /* 0x000f220008000800 */
[----:B------:R-:W4:Y:S01]  /*11d0*/  LDCU UR4, c[0x0][0xb20] ;  /* 0x00016400ff0477ac */ /* 0x000f220008000800 */
[----:B------:R-:W4:Y:S01]  /*11e0*/  LDCU.64 UR8, c[0x0][0xb28] ;  /* 0x00016500ff0877ac */ /* 0x000f220008000a00 */
[----:B-1----:R-:W-:Y:S02]  /*11f0*/  UISETP.NE.AND UP0, UPT, UR14, 0x1, UPT ;  /* 0x000000010e00788c */ /* 0x002fe4000bf05270 */
[----:B---3--:R-:W-:Y:S02]  /*1200*/  UIMAD.WIDE.U32 UR10, UR5, UR15, URZ ;  /* 0x0000000f050a72a5 */ /* 0x008fe4000f8e00ff */
[----:B--2---:R-:W-:-:S02]  /*1210*/  UIMAD.WIDE.U32 UR22, UR6, UR12, URZ ;  /* 0x0000000c061672a5 */ /* 0x004fc4000f8e00ff */
[----:B----4-:R-:W-:Y:S02]  /*1220*/  UISETP.NE.AND UP1, UPT, UR27, 0x1, UPT ;  /* 0x000000011b00788c */ /* 0x010fe4000bf25270 */
[----:B------:R-:W-:Y:S01]  /*1230*/  UISETP.NE.AND UP2, UPT, UR21, 0x1, UPT ;  /* 0x000000011500788c */ /* 0x000fe2000bf45270 */
[----:B------:R-:W-:Y:S02]  /*1240*/  UMOV UR10, UR11 ;  /* 0x0000000b000a7c82 */ /* 0x000fe40008000000 */
[----:B------:R-:W-:Y:S01]  /*1250*/  UMOV UR22, UR23 ;  /* 0x0000001700167c82 */ /* 0x000fe20008000000 */
[----:B------:R-:W-:Y:S02]  /*1260*/  @UP0 USHF.R.U32.HI UR5, URZ, UR4, UR10 ;  /* 0x00000004ff050299 */ /* 0x000fe4000801160a */
[----:B------:R-:W-:Y:S02]  /*1270*/  UIMAD.WIDE.U32 UR24, UR20, UR15, URZ ;  /* 0x0000000f141872a5 */ /* 0x000fe4000f8e00ff */
[----:B------:R-:W-:-:S02]  /*1280*/  UIMAD.WIDE.U32 UR10, UR5, UR8, URZ ;  /* 0x00000008050a72a5 */ /* 0x000fc4000f8e00ff */
[----:B------:R-:W-:Y:S02]  /*1290*/  @UP1 USHF.R.U32.HI UR6, URZ, UR13, UR22 ;  /* 0x0000000dff061299 */ /* 0x000fe40008011616 */
[----:B------:R-:W-:Y:S02]  /*12a0*/  UIMAD.WIDE.U32 UR18, UR16, UR12, URZ ;  /* 0x0000000c101272a5 */ /* 0x000fe4000f8e00ff */
[----:B------:R-:W-:Y:S01]  /*12b0*/  UIMAD.WIDE.U32 UR22, UR6, UR8, URZ ;  /* 0x00000008061672a5 */ /* 0x000fe2000f8e00ff */
[----:B------:R-:W-:Y:S01]  /*12c0*/  UMOV UR24, UR25 ;  /* 0x0000001900187c82 */ /* 0x000fe20008000000 */
[----:B------:R-:W-:Y:S01]  /*12d0*/  UMOV UR10, UR11 ;  /* 0x0000000b000a7c82 */ /* 0x000fe20008000000 */
[----:B------:R-:W-:Y:S02]  /*12e0*/  USHF.R.U32.HI UR24, URZ, UR4, UR24 ;  /* 0x00000004ff187299 */ /* 0x000fe40008011618 */
[----:B------:R-:W-:Y:S02]  /*12f0*/  @UP2 USHF.R.U32.HI UR5, URZ, UR9, UR10 ;  /* 0x00000009ff052299 */ /* 0x000fe4000801160a */
[----:B------:R-:W-:Y:S01]  /*1300*/  UMOV UR7, UR23 ;  /* 0x0000001700077c82 */ /* 0x000fe20008000000 */
[----:B------:R-:W-:Y:S01]  /*1310*/  UMOV UR18, UR19 ;  /* 0x0000001300127c82 */ /* 0x000fe20008000000 */
[----:B------:R-:W-:-:S02]  /*1320*/  @UP2 USHF.R.U32.HI UR6, URZ, UR9, UR7 ;  /* 0x00000009ff062299 */ /* 0x000fc40008011607 */
[----:B------:R-:W-:Y:S02]  /*1330*/  USHF.R.U32.HI UR13, URZ, UR13, UR18 ;  /* 0x0000000dff0d7299 */ /* 0x000fe40008011612 */
[----:B------:R-:W-:Y:S02]  /*1340*/  USEL UR4, UR20, UR24, !UP0 ;  /* 0x0000001814047287 */ /* 0x000fe4000c000000 */
[----:B------:R-:W-:Y:S02]  /*1350*/  UIMAD UR7, UR5, UR21, URZ ;  /* 0x00000015050772a4 */ /* 0x000fe4000f8e02ff */
[----:B------:R-:W-:Y:S02]  /*1360*/  USEL UR5, UR16, UR13, !UP1 ;  /* 0x0000000d10057287 */ /* 0x000fe4000c800000 */
[----:B------:R-:W-:Y:S02]  /*1370*/  UIMAD UR12, UR6, UR21, URZ ;  /* 0x00000015060c72a4 */ /* 0x000fe4000f8e02ff */
[----:B------:R-:W-:-:S02]  /*1380*/  UISETP.GE.AND UP0, UPT, UR4, UR7, UPT ;  /* 0x000000070400728c */ /* 0x000fc4000bf06270 */
[----:B------:R-:W-:Y:S02]  /*1390*/  UIMAD.WIDE.U32 UR10, UR4, UR8, URZ ;  /* 0x00000008040a72a5 */ /* 0x000fe4000f8e00ff */
[----:B------:R-:W-:Y:S02]  /*13a0*/  UISETP.GE.OR UP0, UPT, UR5, UR12, UP0 ;  /* 0x0000000c0500728c */ /* 0x000fe40008706670 */
[----:B------:R-:W-:Y:S02]  /*13b0*/  UIMAD.WIDE.U32 UR12, UR5, UR8, URZ ;  /* 0x00000008050c72a5 */ /* 0x000fe4000f8e00ff */
[----:B------:R-:W-:Y:S01]  /*13c0*/  UIADD3 UR10, UPT, UPT, -UR4, URZ, URZ ;  /* 0x000000ff040a7290 */ /* 0x000fe2000fffe1ff */
[----:B------:R-:W-:Y:S01]  /*13d0*/  UMOV UR8, UR11 ;  /* 0x0000000b00087c82 */ /* 0x000fe20008000000 */
[----:B------:R-:W-:Y:S02]  /*13e0*/  UIADD3 UR11, UPT, UPT, -UR5, URZ, URZ ;  /* 0x000000ff050b7290 */ /* 0x000fe4000fffe1ff */
[----:B------:R-:W-:-:S03]  /*13f0*/  USHF.R.U32.HI UR8, URZ, UR9, UR8 ;  /* 0x00000009ff087299 */ /* 0x000fc60008011608 */
[----:B------:R-:W-:Y:S01]  /*1400*/  @!UP0 UMOV UR7, UR13 ;  /* 0x0000000d00078c82 */ /* 0x000fe20008000000 */
[----:B------:R-:W-:Y:S02]  /*1410*/  UIMAD UR20, UR14, UR10, UR20 ;  /* 0x0000000a0e1472a4 */ /* 0x000fe4000f8e0214 */
[----:B------:R-:W-:Y:S02]  /*1420*/  USEL UR8, UR4, UR8, !UP2 ;  /* 0x0000000804087287 */ /* 0x000fe4000d000000 */
[----:B------:R-:W-:Y:S02]  /*1430*/  @!UP0 USHF.R.U32.HI UR7, URZ, UR9, UR7 ;  /* 0x00000009ff078299 */ /* 0x000fe40008011607 */
[----:B------:R-:W-:Y:S02]  /*1440*/  UIADD3 UR9, UPT, UPT, -UR8, URZ, URZ ;  /* 0x000000ff08097290 */ /* 0x000fe4000fffe1ff */
[----:B------:R-:W-:Y:S02]  /*1450*/  @!UP0 USEL UR7, UR5, UR7, !UP2 ;  /* 0x0000000705078287 */ /* 0x000fe4000d000000 */
[----:B------:R-:W-:-:S02]  /*1460*/  UIMAD UR9, UR21, UR9, UR4 ;  /* 0x00000009150972a4 */ /* 0x000fc4000f8e0204 */
[----:B------:R-:W-:Y:S02]  /*1470*/  @!UP0 UIADD3 UR8, UPT, UPT, UR8, -UR7, URZ ;  /* 0x8000000708088290 */ /* 0x000fe4000fffe0ff */
[----:B------:R-:W-:Y:S02]  /*1480*/  @!UP0 UIMAD UR6, UR9, UR6, UR7 ;  /* 0x00000006090682a4 */ /* 0x000fe4000f8e0207 */
[----:B------:R-:W-:Y:S02]  /*1490*/  @!UP0 UIMAD UR4, UR8, UR21, UR5 ;  /* 0x00000015080482a4 */ /* 0x000fe4000f8e0205 */
[----:B------:R-:W-:Y:S02]  /*14a0*/  UIMAD UR16, UR27, UR11, UR16 ;  /* 0x0000000b1b1072a4 */ /* 0x000fe4000f8e0210 */
[----:B------:R-:W-:Y:S01]  /*14b0*/  UIMAD UR20, UR4, UR14, UR20 ;  /* 0x0000000e041472a4 */ /* 0x000fe2000f8e0214 */
[----:B------:R-:W-:Y:S02]  /*14c0*/  @!UP0 UMOV UR5, UR6 ;  /* 0x0000000600058c82 */ /* 0x000fe40008000000 */
[----:B------:R-:W-:-:S12]  /*14d0*/  UIMAD UR16, UR5, UR27, UR16 ;  /* 0x0000001b051072a4 */ /* 0x000fd8000f8e0210 */
.L_x_18:
[----:B------:R-:W-:Y:S02]  /*14e0*/  UISETP.NE.AND UP1, UPT, UR28, 0x1, UPT ;  /* 0x000000011c00788c */ /* 0x000fe4000bf25270 */
[----:B------:R-:W-:Y:S02]  /*14f0*/  UISETP.NE.AND UP0, UPT, UR17, 0x2, UPT ;  /* 0x000000021100788c */ /* 0x000fe4000bf05270 */
[----:B------:R-:W-:-:S05]  /*1500*/  ULOP3.LUT UR21, UR26, 0x1000, URZ, 0xc0, !UPT ;  /* 0x000010001a157892 */ /* 0x000fca000f8ec0ff */
[----:B------:R-:W-:Y:S07]  /*1510*/  BRA.U UP1, `(.L_x_19) ;  /* 0x0000000101447547 */ /* 0x000fee000b800000 */
[----:B------:R-:W1:Y:S01]  /*1520*/  LDCU.128 UR8, c[0x0][0xb10] ;  /* 0x00016200ff0877ac */ /* 0x000e620008000c00 */
[----:B------:R-:W2:Y:S01]  /*1530*/  LDCU UR12, c[0x0][0xb0c] ;  /* 0x00016180ff0c77ac */ /* 0x000ea20008000800 */
[----:B------:R-:W3:Y:S01]  /*1540*/  LDCU UR13, c[0x0][0xb20] ;  /* 0x00016400ff0d77ac */ /* 0x000ee20008000800 */
[----:B-1----:R-:W-:Y:S02]  /*1550*/  UIMAD.WIDE.U32 UR6, UR16, UR8, URZ ;  /* 0x00000008100672a5 */ /* 0x002fe4000f8e00ff */
[----:B------:R-:W-:Y:S02]  /*1560*/  UIMAD.WIDE.U32 UR4, UR20, UR11, URZ ;  /* 0x0000000b140472a5 */ /* 0x000fe4000f8e00ff */
[----:B--2---:R-:W-:Y:S02]  /*1570*/  UISETP.NE.AND UP2, UPT, UR12, 0x1, UPT ;  /* 0x000000010c00788c */ /* 0x004fe4000bf45270 */
[----:B------:R-:W-:Y:S01]  /*1580*/  UISETP.NE.AND UP1, UPT, UR10, 0x1, UPT ;  /* 0x000000010a00788c */ /* 0x000fe2000bf25270 */
[----:B------:R-:W-:-:S02]  /*1590*/  UMOV UR6, UR7 ;  /* 0x0000000700067c82 */ /* 0x000fc40008000000 */
[----:B------:R-:W-:Y:S01]  /*15a0*/  UMOV UR4, UR5 ;  /* 0x0000000500047c82 */ /* 0x000fe20008000000 */
[----:B------:R-:W-:Y:S02]  /*15b0*/  USHF.R.U32.HI UR6, URZ, UR9, UR6 ;  /* 0x00000009ff067299 */ /* 0x000fe40008011606 */
[----:B---3--:R-:W-:Y:S02]  /*15c0*/  USHF.R.U32.HI UR4, URZ, UR13, UR4 ;  /* 0x0000000dff047299 */ /* 0x008fe40008011604 */
[----:B------:R-:W-:Y:S02]  /*15d0*/  USEL UR5, UR16, UR6, !UP2 ;  /* 0x0000000610057287 */ /* 0x000fe4000d000000 */
[----:B------:R-:W-:-:S04]  /*15e0*/  USEL UR4, UR20, UR4, !UP1 ;  /* 0x0000000414047287 */ /* 0x000fc8000c800000 */
[----:B------:R-:W-:Y:S02]  /*15f0*/  UIADD3 UR6, UPT, UPT, UR5, -UR4, URZ ;  /* 0x8000000405067290 */ /* 0x000fe4000fffe0ff */
[----:B------:R-:W-:Y:S02]  /*1600*/  UIADD3 UR4, UPT, UPT, -UR5, UR4, URZ ;  /* 0x0000000405047290 */ /* 0x000fe4000fffe1ff */
[----:B------:R-:W-:Y:S02]  /*1610*/  UIMAD UR20, UR6, UR10, UR20 ;  /* 0x0000000a061472a4 */ /* 0x000fe4000f8e0214 */
[----:B------:R-:W-:-:S12]  /*1620*/  UIMAD UR16, UR4, UR12, UR16 ;  /* 0x0000000c041072a4 */ /* 0x000fd8000f8e0210 */
.L_x_19:
[----:B------:R-:W-:Y:S05]  /*1630*/  BRA.U !UP5, `(.L_x_20) ;  /* 0x000000010d0c7547 */ /* 0x000fea000b800000 */
[----:B------:R-:W-:Y:S01]  /*1640*/  UCGABAR_WAIT ;  /* 0x0000000000007dc7 */ /* 0x000fe20008000000 */
[----:B------:R-:W-:Y:S01]  /*1650*/  CCTL.IVALL ;  /* 0x00000000ff00798f */ /* 0x000fe20002000000 */
[----:B------:R-:W-:Y:S05]  /*1660*/  BRA `(.L_x_21) ;  /* 0x0000000000047947 */ /* 0x000fea0003800000 */
.L_x_20:
[----:B------:R-:W-:Y:S06]  /*1670*/  BAR.SYNC.DEFER_BLOCKING 0x0 ;  /* 0x0000000000007b1d */ /* 0x000fec0000010000 */
.L_x_21:
[----:B------:R-:W-:Y:S05]  /*1680*/  BRA.U UP0, `(.L_x_22) ;  /* 0x0000001500087547 */ /* 0x000fea000b800000 */
[----:B------:R-:W1:Y:S01]  /*1690*/  LDCU UR6, c[0x0][0x38c] ;  /* 0x00007180ff0677ac */ /* 0x000e620008000800 */
[----:B------:R-:W-:Y:S01]  /*16a0*/  PLOP3.LUT P1, PT, PT, PT, UP3, 0x80, 0x8 ;  /* 0x000000000008781c */ /* 0x000fe20003f2f038 */
[----:B------:R-:W-:Y:S01]  /*16b0*/  IMAD.MOV.U32 R12, RZ, RZ, 0x1 ;  /* 0x00000001ff0c7424 */ /* 0x000fe200078e00ff */
[----:B------:R-:W-:Y:S01]  /*16c0*/  ISETP.EQ.OR P2, PT, R0, RZ, P3 ;  /* 0x000000ff0000720c */ /* 0x000fe20001f42670 */
[----:B------:R-:W-:Y:S01]  /*16d0*/  UISETP.NE.AND UP1, UPT, UR17, URZ, UPT ;  /* 0x000000ff1100728c */ /* 0x000fe2000bf25270 */
[----:B------:R-:W-:Y:S02]  /*16e0*/  PLOP3.LUT P1, PT, P1, PT, PT, 0x8, 0x80 ;  /* 0x000000000080781c */ /* 0x000fe40000f2e170 */
[----:B------:R-:W-:Y:S01]  /*16f0*/  CS2R R10, SRZ ;  /* 0x00000000000a7805 */ /* 0x000fe2000001ff00 */
[----:B------:R-:W-:Y:S01]  /*1700*/  IMAD.MOV.U32 R9, RZ, RZ, RZ ;  /* 0x000000ffff097224 */ /* 0x000fe200078e00ff */
[----:B------:R-:W2:Y:S01]  /*1710*/  LDCU UR39, c[0x0][0x370] ;  /* 0x00006e00ff2777ac */ /* 0x000ea20008000800 */
[----:B------:R-:W-:Y:S01]  /*1720*/  IMAD.MOV.U32 R8, RZ, RZ, 0x1 ;  /* 0x00000001ff087424 */ /* 0x000fe200078e00ff */
[----:B------:R-:W-:Y:S01]  /*1730*/  USEL UR25, UR43, 0x2, UP1 ;  /* 0x000000022b197887 */ /* 0x000fe20008800000 */
[----:B------:R-:W3:Y:S01]  /*1740*/  LDCU.64 UR28, c[0x0][0x348] ;  /* 0x00006900ff1c77ac */ /* 0x000ee20008000a00 */
[----:B-1----:R-:W-:-:S02]  /*1750*/  UIADD3 UR5, UPT, UPT, UR6, 0x3f, URZ ;  /* 0x0000003f06057890 */ /* 0x002fc4000fffe0ff */
[----:B------:R-:W-:Y:S02]  /*1760*/  USHF.R.U32.HI UR44, URZ, 0x6, UR21 ;  /* 0x00000006ff2c7899 */ /* 0x000fe40008011615 */
[----:B------:R-:W-:Y:S02]  /*1770*/  USHF.R.S32.HI UR4, URZ, 0x1f, UR5 ;  /* 0x0000001fff047899 */ /* 0x000fe40008011405 */
[----:B------:R-:W-:Y:S02]  /*1780*/  UIADD3 UR45, UPT, UPT, UR6, 0x7e, URZ ;  /* 0x0000007e062d7890 */ /* 0x000fe4000fffe0ff */
[----:B------:R-:W-:Y:S01]  /*1790*/  ULEA.HI UR4, UR4, UR5, URZ, 0x6 ;  /* 0x0000000504047291 */ /* 0x000fe2000f8f30ff */
[----:B------:R-:W1:Y:S03]  /*17a0*/  LDCU UR38, c[0x0][0x374] ;  /* 0x00006e80ff2677ac */ /* 0x000e660008000800 */
[----:B------:R-:W-:-:S02]  /*17b0*/  USHF.R.S32.HI UR41, URZ, 0x6, UR4 ;  /* 0x00000006ff297899 */ /* 0x000fc40008011404 */
[----:B------:R-:W-:Y:S02]  /*17c0*/  UIADD3 UR4, UPT, UPT, UR6, -0x1, URZ ;  /* 0xffffffff06047890 */ /* 0x000fe4000fffe0ff */
[----:B------:R-:W-:Y:S02]  /*17d0*/  UISETP.LT.U32.AND UP0, UPT, UR41, 0x6, UPT ;  /* 0x000000062900788c */ /* 0x000fe4000bf01070 */
[----:B------:R-:W-:Y:S02]  /*17e0*/  UISETP.GE.U32.AND UP2, UPT, UR4, -0x7f, UPT ;  /* 0xffffff810400788c */ /* 0x000fe4000bf46070 */
[----:B------:R-:W-:Y:S01]  /*17f0*/  USEL UR40, UR41, 0x6, UP0 ;  /* 0x0000000629287887 */ /* 0x000fe20008000000 */
[----:B------:R-:W-:-:S03]  /*1800*/  UMOV UR5, URZ ;  /* 0x000000ff00057c82 */ /* 0x000fc60008000000 */
[----:B------:R-:W-:Y:S02]  /*1810*/  UIADD3 UR24, UPT, UPT, UR40, -0x1, URZ ;  /* 0xffffffff28187890 */ /* 0x000fe4000fffe0ff */
[----:B------:R-:W-:-:S03]  /*1820*/  UIADD3 UR43, UPT, UPT, UR41, -UR40, URZ ;  /* 0x80000028292b7290 */ /* 0x000fc6000fffe0ff */
[----:B------:R-:W-:-:S04]  /*1830*/  @UP2 UIADD3 UR24, UPT, UPT, UR40, URZ, URZ ;  /* 0x000000ff28182290 */ /* 0x000fc8000fffe0ff */
[----:B-123--:R-:W-:-:S12]  /*1840*/  UIADD3 UR24, UPT, UPT, UR24, 0x1, URZ ;  /* 0x0000000118187890 */ /* 0x00efd8000fffe0ff */
.L_x_42:
[----:B------:R-:W-:Y:S01]  /*1850*/  UISETP.NE.AND UP0, UPT, UR47, URZ, UPT ;  /* 0x000000ff2f00728c */ /* 0x000fe2000bf05270 */
[----:B-1----:R-:W1:Y:S08]  /*1860*/  S2UR UR47, SR_CgaCtaId ;  /* 0x00000000002f79c3 */ /* 0x002e700000008800 */
[----:B------:R-:W-:Y:S05]  /*1870*/  BRA.U UP0, `(.L_x_23) ;  /* 0x0000000100347547 */ /* 0x000fea000b800000 */
[----:B------:R-:W2:Y:S01]  /*1880*/  S2R R0, SR_CgaCtaId ;  /* 0x0000000000007919 */ /* 0x000ea20000008800 */
[----:B------:R-:W-:Y:S02]  /*1890*/  MOV R3, 0x400 ;  /* 0x0000040000037802 */ /* 0x000fe40000000f00 */
[----:B------:R-:W-:Y:S02]  /*18a0*/  SHF.L.U32 R2, R8, 0x1f, RZ ;  /* 0x0000001f08027819 */ /* 0x000fe400000006ff */
[----:B--2---:R-:W-:-:S05]  /*18b0*/  LEA R0, R0, R3, 0x18 ;  /* 0x0000000300007211 */ /* 0x004fca00078ec0ff */
[----:B------:R-:W-:-:S04]  /*18c0*/  IMAD R3, R9, 0x8, R0 ;  /* 0x0000000809037824 */ /* 0x000fc800078e0200 */
[----:B------:R-:W2:Y:S02]  /*18d0*/  SYNCS.PHASECHK.TRANS64.TRYWAIT P0, [R3+URZ+0x120], R2 ;  /* 0x00012002030075a7 */ /* 0x000ea400080011ff */
[----:B--2---:R-:W-:Y:S05]  /*18e0*/  @!P0 BRA `(.L_x_24) ;  /* 0x0000007c00148947 */ /* 0x004fea0003800000 */
.L_x_140:
[----:B------:R-:W-:Y:S01]  /*18f0*/  VIADD R9, R9, 0x1 ;  /* 0x0000000109097836 */ /* 0x000fe20000000000 */
[----:B------:R2:W-:Y:S04]  /*1900*/  SYNCS.ARRIVE.TRANS64.A1T0 RZ, [R3+URZ+0x110], RZ ;  /* 0x000110ff03ff79a7 */ /* 0x0005e800081000ff */
[----:B------:R-:W-:-:S04]  /*1910*/  ISETP.NE.AND P0, PT, R9, 0x2, PT ;  /* 0x000000020900780c */ /* 0x000fc80003f05270 */
[----:B------:R-:W-:Y:S02]  /*1920*/  SEL R9, R9, RZ, P0 ;  /* 0x000000ff09097207 */ /* 0x000fe40000000000 */
[----:B--2---:R-:W-:-:S04]  /*1930*/  SEL R3, RZ, 0x1, P0 ;  /* 0x00000001ff037807 */ /* 0x004fc80000000000 */
[----:B------:R-:W-:-:S07]  /*1940*/  LOP3.LUT R8, R8, R3, RZ, 0x3c, !PT ;  /* 0x0000000308087212 */ /* 0x000fce00078e3cff */
.L_x_23:
[----:B------:R-:W-:Y:S01]  /*1950*/  UMOV UR6, 0x400 ;  /* 0x0000040000067882 */ /* 0x000fe20000000000 */
[----:B------:R-:W-:Y:S01]  /*1960*/  SHF.L.U32 R0, R12, 0x1f, RZ ;  /* 0x0000001f0c007819 */ /* 0x000fe200000006ff */
[----:B-1----:R-:W-:Y:S02]  /*1970*/  ULEA UR6, UR47, UR6, 0x18 ;  /* 0x000000062f067291 */ /* 0x002fe4000f8ec0ff */
[----:B------:R-:W-:Y:S02]  /*1980*/  UISETP.GE.U32.AND UP0, UPT, UR45, 0x7f, UPT ;  /* 0x0000007f2d00788c */ /* 0x000fe4000bf06070 */
[----:B------:R-:W-:Y:S02]  /*1990*/  ULEA UR4, UR5, UR6, 0x3 ;  /* 0x0000000605047291 */ /* 0x000fe4000f8e18ff */
[----:B------:R-:W-:Y:S02]  /*19a0*/  USHF.L.U32 UR11, UR20, 0x7, URZ ;  /* 0x00000007140b7899 */ /* 0x000fe400080006ff */
[----:B------:R-:W-:Y:S01]  /*19b0*/  ULEA UR35, UR16, UR44, 0x7 ;  /* 0x0000002c10237291 */ /* 0x000fe2000f8e38ff */
[----:B------:R-:W-:-:S04]  /*19c0*/  UMOV UR13, URZ ;  /* 0x000000ff000d7c82 */ /* 0x000fc80008000000 */
[----:B------:R1:W2:Y:S01]  /*19d0*/  SYNCS.PHASECHK.TRANS64.TRYWAIT P0, [UR4+0x30], R0 ;  /* 0x00003000ff0075a7 */ /* 0x0002a20008001104 */
[----:B------:R-:W-:Y:S06]  /*19e0*/  BRA.U !UP0, `(.L_x_25) ;  /* 0x0000000108bc7547 */ /* 0x000fec000b800000 */
[----:B------:R-:W-:Y:S01]  /*19f0*/  UMOV UR7, URZ ;  /* 0x000000ff00077c82 */ /* 0x000fe20008000000 */
[----:B------:R-:W-:-:S05]  /*1a00*/  UMOV UR4, UR5 ;  /* 0x0000000500047c82 */ /* 0x000fca0008000000 */
.L_x_31:
[----:B------:R-:W-:Y:S01]  /*1a10*/  ULEA UR33, UR4, UR6, 0x3 ;  /* 0x0000000604217291 */ /* 0x000fe2000f8e18ff */
[----:B--2---:R-:W-:Y:S01]  /*1a20*/  @!P3 MOV R2, 0x8000 ;  /* 0x000080000002b802 */ /* 0x004fe20000000f00 */
[----:B--2-4-:R-:W-:Y:S10]  /*1a30*/  @P0 BRA `(.L_x_26) ;  /* 0x00000000000c0947 */ /* 0x014ff40003800000 */
[----:B------:R-:W-:-:S04]  /*1a40*/  SHF.L.U32 R3, R12, 0x1f, RZ ;  /* 0x0000001f0c037819 */ /* 0x000fc800000006ff */
[----:B------:R-:W2:Y:S02]  /*1a50*/  SYNCS.PHASECHK.TRANS64.TRYWAIT P0, [UR33+0x30], R3 ;  /* 0x00003003ff0075a7 */ /* 0x000ea40008001121 */
[----:B--2---:R-:W-:Y:S05]  /*1a60*/  @!P0 BRA `(.L_x_27) ;  /* 0x0000007800c88947 */ /* 0x004fea0003800000 */
.L_x_26:
[----:B------:R2:W-:Y:S01]  /*1a70*/  @!P3 SYNCS.ARRIVE.TRANS64 RZ, [UR33], R2 ;  /* 0x00000002ffffb9a7 */ /* 0x0005e20008000021 */
[----:B------:R-:W-:-:S04]  /*1a80*/  ULOP3.LUT UR5, UR25, 0x2, URZ, 0xfc, !UPT ;  /* 0x0000000219057892 */ /* 0x000fc8000f8efcff */
[----:B------:R-:W-:-:S09]  /*1a90*/  UISETP.NE.AND UP0, UPT, UR5, 0x2, UPT ;  /* 0x000000020500788c */ /* 0x000fd2000bf05270 */
[----:B------:R-:W-:Y:S05]  /*1aa0*/  BRA.U UP0, `(.L_x_28) ;  /* 0x0000000100047547 */ /* 0x000fea000b800000 */
[----:B------:R-:W-:Y:S05]  /*1ab0*/  BPT.TRAP 0x1 ;  /* 0x000000040000795c */ /* 0x000fea0000300000 */
.L_x_28:
[----:B------:R-:W-:Y:S04]  /*1ac0*/  BSSY.RECONVERGENT B0, `(.L_x_29) ;  /* 0x0000003000007945 */ /* 0x000fe80003800200 */
[----:B------:R-:W-:Y:S05]  /*1ad0*/  @P2 BRA `(.L_x_30) ;  /* 0x0000000000042947 */ /* 0x000fea0003800000 */
[----:B------:R-:W-:Y:S05]  /*1ae0*/  BPT.TRAP 0x1 ;  /* 0x000000040000795c */ /* 0x000fea0000300000 */
.L_x_30:
[----:B------:R-:W-:Y:S05]  /*1af0*/  BSYNC.RECONVERGENT B0 ;  /* 0x0000000000007941 */ /* 0x000fea0003800200 */
.L_x_29:
[----:B------:R-:W-:Y:S02]  /*1b00*/  UIADD3 UR5, UPT, UPT, UR4, 0x1, URZ ;  /* 0x0000000104057890 */ /* 0x000fe4000fffe0ff */
[----:B------:R-:W-:Y:S02]  /*1b10*/  UIADD3 UR16, UP1, UPT, UR28, 0x80, URZ ;  /* 0x000000801c107890 */ /* 0x000fe4000ff3e0ff */
[----:B------:R-:W-:Y:S02]  /*1b20*/  UISETP.NE.AND UP0, UPT, UR5, 0x6, UPT ;  /* 0x000000060500788c */ /* 0x000fe4000bf05270 */
[----:B------:R-:W-:Y:S02]  /*1b30*/  USHF.L.U32 UR34, UR7, 0x6, URZ ;  /* 0x0000000607227899 */ /* 0x000fe400080006ff */
[----:B------:R-:W-:Y:S02]  /*1b40*/  USEL UR9, URZ, 0x1, UP0 ;  /* 0x00000001ff097887 */ /* 0x000fe40008000000 */
[----:B------:R-:W-:-:S02]  /*1b50*/  USEL UR5, UR5, URZ, UP0 ;  /* 0x000000ff05057287 */ /* 0x000fc40008000000 */
[----:B------:R-:W-:Y:S02]  /*1b60*/  UIADD3 UR14, UP0, UPT, UR28, 0x180, URZ ;  /* 0x000001801c0e7890 */ /* 0x000fe4000ff1e0ff */
[----:B------:R-:W-:Y:S01]  /*1b70*/  ULEA UR8, UR5, UR6, 0x3 ;  /* 0x0000000605087291 */ /* 0x000fe2000f8e18ff */
[----:B------:R-:W-:Y:S01]  /*1b80*/  LOP3.LUT R12, R12, UR9, RZ, 0x3c, !PT ;  /* 0x000000090c0c7c12 */ /* 0x000fe2000f8e3cff */
[----:B------:R-:W-:Y:S02]  /*1b90*/  UIADD3.X UR17, UPT, UPT, URZ, UR29, URZ, UP1, !UPT ;  /* 0x0000001dff117290 */ /* 0x000fe40008ffe4ff */
[----:B------:R-:W-:Y:S01]  /*1ba0*/  UIADD3.X UR15, UPT, UPT, URZ, UR29, URZ, UP0, !UPT ;  /* 0x0000001dff0f7290 */ /* 0x000fe200087fe4ff */
[----:B-1----:R-:W-:Y:S01]  /*1bb0*/  SHF.L.U32 R0, R12, 0x1f, RZ ;  /* 0x0000001f0c007819 */ /* 0x002fe200000006ff */
[----:B------:R-:W-:Y:S01]  /*1bc0*/  UMOV UR18, 0x0 ;  /* 0x0000000000127882 */ /* 0x000fe20000000000 */
[----:B------:R-:W-:Y:S01]  /*1bd0*/  UMOV UR19, 0x10000000 ;  /* 0x1000000000137882 */ /* 0x000fe20000000000 */
[----:B------:R-:W-:Y:S01]  /*1be0*/  UMOV UR12, UR36 ;  /* 0x00000024000c7c82 */ /* 0x000fe20008000000 */
[----:B------:R3:W4:Y:S01]  /*1bf0*/  SYNCS.PHASECHK.TRANS64.TRYWAIT P0, [UR8+0x30], R0 ;  /* 0x00003000ff0075a7 */ /* 0x0007220008001108 */
[----:B------:R-:W-:Y:S01]  /*1c00*/  USHF.L.U32 UR8, UR4, 0xe, URZ ;  /* 0x0000000e04087899 */ /* 0x000fe200080006ff */
[----:B------:R-:W-:-:S02]  /*1c10*/  UMOV UR9, UR33 ;  /* 0x0000002100097c82 */ /* 0x000fc40008000000 */
[----:B------:R-:W-:Y:S01]  /*1c20*/  UMOV UR4, 0x30000 ;  /* 0x0003000000047882 */ /* 0x000fe20000000000 */
[----:B------:R-:W-:Y:S02]  /*1c30*/  ULEA UR32, UR21, UR8, 0x1 ;  /* 0x0000000815207291 */ /* 0x000fe4000f8e08ff */
[----:B------:R-:W-:Y:S02]  /*1c40*/  UIADD3 UR8, UPT, UPT, UR6, 0x20400, UR8 ;  /* 0x0002040006087890 */ /* 0x000fe4000fffe008 */
[----:B------:R-:W-:Y:S01]  /*1c50*/  UIADD3 UR32, UPT, UPT, UR6, 0x8400, UR32 ;  /* 0x0000840006207890 */ /* 0x000fe2000fffe020 */
[----:B------:R-:W-:Y:S01]  /*1c60*/  UMOV UR10, UR34 ;  /* 0x00000022000a7c82 */ /* 0x000fe20008000000 */
[----:B------:R-:W-:Y:S01]  /*1c70*/  UIADD3 UR7, UPT, UPT, UR7, 0x1, URZ ;  /* 0x0000000107077890 */ /* 0x000fe2000fffe0ff */
[----:B------:R-:W-:-:S03]  /*1c80*/  UMOV UR13, UR24 ;  /* 0x00000018000d7c82 */ /* 0x000fc60008000000 */
[----:B------:R-:W-:-:S03]  /*1c90*/  UISETP.NE.AND UP0, UPT, UR7, UR24, UPT ;  /* 0x000000180700728c */ /* 0x000fc6000bf05270 */
[----:B------:R1:W-:Y:S01]  /*1ca0*/  UTMALDG.3D.MULTICAST [UR32], [UR16], UR4, desc[UR18] ;  /* 0x00001220100073b4 */ /* 0x0003e20008011804 */
[----:B------:R3:W-:Y:S01]  /*1cb0*/  UTMALDG.3D [UR8], [UR14], desc[UR18] ;  /* 0x000012080e0075b4 */ /* 0x0007e20008011000 */
[----:B-1----:R-:W-:-:S04]  /*1cc0*/  UMOV UR4, UR5 ;  /* 0x0000000500047c82 */ /* 0x002fc80008000000 */
[----:B---3--:R-:W-:Y:S05]  /*1cd0*/  BRA.U UP0, `(.L_x_31) ;  /* 0xfffffffd004c7547 */ /* 0x008fea000b83ffff */
.L_x_25:
[----:B------:R-:W-:Y:S01]  /*1ce0*/  ULEA UR4, UR5, UR6, 0x3 ;  /* 0x0000000605047291 */ /* 0x000fe2000f8e18ff */
[----:B-1----:R-:W-:Y:S01]  /*1cf0*/  SHF.L.U32 R0, R12, 0x1f, RZ ;  /* 0x0000001f0c007819 */ /* 0x002fe200000006ff */
[----:B------:R-:W-:Y:S01]  /*1d00*/  @!P1 SYNCS.ARRIVE.TRANS64.A1T0 RZ, [UR6+0xa8], RZ ;  /* 0x0000a8ffffff99a7 */ /* 0x000fe20008100006 */
[----:B------:R-:W-:-:S06]  /*1d10*/  UISETP.GT.AND UP0, UPT, UR41, UR40, UPT ;  /* 0x000000282900728c */ /* 0x000fcc000bf04270 */
[----:B--2-4-:R1:W2:Y:S03]  /*1d20*/  SYNCS.PHASECHK.TRANS64.TRYWAIT P0, [UR4+0x30], R0 ;  /* 0x00003000ff0075a7 */ /* 0x0142a60008001104 */
[----:B------:R-:W-:Y:S05]  /*1d30*/  BRA.U !UP0, `(.L_x_32) ;  /* 0x0000000108c07547 */ /* 0x000fea000b800000 */
[----:B------:R-:W-:Y:S01]  /*1d40*/  UIADD3 UR26, UPT, UPT, UR43, UR13, URZ ;  /* 0x0000000d2b1a7290 */ /* 0x000fe2000fffe0ff */
[----:B------:R-:W-:-:S11]  /*1d50*/  UMOV UR4, UR5 ;  /* 0x0000000500047c82 */ /* 0x000fd60008000000 */
.L_x_38:
[----:B------:R-:W-:Y:S01]  /*1d60*/  ULEA UR17, UR4, UR6, 0x3 ;  /* 0x0000000604117291 */ /* 0x000fe2000f8e18ff */
[----:B--2---:R-:W-:Y:S01]  /*1d70*/  @!P3 MOV R2, 0x8000 ;  /* 0x000080000002b802 */ /* 0x004fe20000000f00 */
[----:B--2-4-:R-:W-:Y:S10]  /*1d80*/  @P0 BRA `(.L_x_33) ;  /* 0x00000000000c0947 */ /* 0x014ff40003800000 */
[----:B------:R-:W-:-:S04]  /*1d90*/  SHF.L.U32 R3, R12, 0x1f, RZ ;  /* 0x0000001f0c037819 */ /* 0x000fc800000006ff */
[----:B------:R-:W2:Y:S02]  /*1da0*/  SYNCS.PHASECHK.TRANS64.TRYWAIT P0, [UR17+0x30], R3 ;  /* 0x00003003ff0075a7 */ /* 0x000ea40008001111 */
[----:B--2---:R-:W-:Y:S05]  /*1db0*/  @!P0 BRA `(.L_x_34) ;  /* 0x00000078000c8947 */ /* 0x004fea0003800000 */
.L_x_33:
[----:B------:R2:W-:Y:S01]  /*1dc0*/  @!P3 SYNCS.ARRIVE.TRANS64 RZ, [UR17], R2 ;  /* 0x00000002ffffb9a7 */ /* 0x0005e20008000011 */
[----:B------:R-:W-:-:S04]  /*1dd0*/  ULOP3.LUT UR5, UR25, 0x2, URZ, 0xfc, !UPT ;  /* 0x0000000219057892 */ /* 0x000fc8000f8efcff */
[----:B------:R-:W-:-:S09]  /*1de0*/  UISETP.NE.AND UP0, UPT, UR5, 0x2, UPT ;  /* 0x000000020500788c */ /* 0x000fd2000bf05270 */
[----:B------:R-:W-:Y:S05]  /*1df0*/  BRA.U UP0, `(.L_x_35) ;  /* 0x0000000100047547 */ /* 0x000fea000b800000 */
[----:B------:R-:W-:Y:S05]  /*1e00*/  BPT.TRAP 0x1 ;  /* 0x000000040000795c */ /* 0x000fea0000300000 */
.L_x_35:
[----:B------:R-:W-:Y:S04]  /*1e10*/  BSSY.RECONVERGENT B0, `(.L_x_36) ;  /* 0x0000003000007945 */ /* 0x000fe80003800200 */
[----:B------:R-:W-:Y:S05]  /*1e20*/  @P2 BRA `(.L_x_37) ;  /* 0x0000000000042947 */ /* 0x000fea0003800000 */
[----:B------:R-:W-:Y:S05]  /*1e30*/  BPT.TRAP 0x1 ;  /* 0x000000040000795c */ /* 0x000fea0000300000 */
.L_x_37:
[----:B------:R-:W-:Y:S05]  /*1e40*/  BSYNC.RECONVERGENT B0 ;  /* 0x0000000000007941 */ /* 0x000fea0003800200 */
.L_x_36:
[----:B------:R-:W-:Y:S02]  /*1e50*/  UIADD3 UR5, UPT, UPT, UR4, 0x1, URZ ;  /* 0x0000000104057890 */ /* 0x000fe4000fffe0ff */
[----:B------:R-:W-:Y:S02]  /*1e60*/  UIADD3 UR14, UP1, UPT, UR28, 0x80, URZ ;  /* 0x000000801c0e7890 */ /* 0x000fe4000ff3e0ff */
[----:B------:R-:W-:Y:S02]  /*1e70*/  UISETP.NE.AND UP0, UPT, UR5, 0x6, UPT ;  /* 0x000000060500788c */ /* 0x000fe4000bf05270 */
[----:B------:R-:W-:Y:S02]  /*1e80*/  USHF.L.U32 UR18, UR13, 0x6, URZ ;  /* 0x000000060d127899 */ /* 0x000fe400080006ff */
[----:B------:R-:W-:Y:S02]  /*1e90*/  USEL UR8, URZ, 0x1, UP0 ;  /* 0x00000001ff087887 */ /* 0x000fe40008000000 */
[----:B------:R-:W-:-:S02]  /*1ea0*/  USEL UR5, UR5, URZ, UP0 ;  /* 0x000000ff05057287 */ /* 0x000fc40008000000 */
[----:B------:R-:W-:Y:S02]  /*1eb0*/  UIADD3 UR22, UP0, UPT, UR28, 0x180, URZ ;  /* 0x000001801c167890 */ /* 0x000fe4000ff1e0ff */
[----:B------:R-:W-:Y:S01]  /*1ec0*/  LOP3.LUT R12, R12, UR8, RZ, 0x3c, !PT ;  /* 0x000000080c0c7c12 */ /* 0x000fe2000f8e3cff */
[----:B------:R-:W-:Y:S02]  /*1ed0*/  USHF.L.U32 UR8, UR4, 0xe, URZ ;  /* 0x0000000e04087899 */ /* 0x000fe400080006ff */
[----:B------:R-:W-:Y:S01]  /*1ee0*/  ULEA UR7, UR5, UR6, 0x3 ;  /* 0x0000000605077291 */ /* 0x000fe2000f8e18ff */
[----:B-1----:R-:W-:Y:S01]  /*1ef0*/  SHF.L.U32 R0, R12, 0x1f, RZ ;  /* 0x0000001f0c007819 */ /* 0x002fe200000006ff */
[----:B------:R-:W-:Y:S02]  /*1f00*/  ULEA UR16, UR21, UR8, 0x1 ;  /* 0x0000000815107291 */ /* 0x000fe4000f8e08ff */
[----:B------:R-:W-:Y:S02]  /*1f10*/  UIADD3.X UR15, UPT, UPT, URZ, UR29, URZ, UP1, !UPT ;  /* 0x0000001dff0f7290 */ /* 0x000fe40008ffe4ff */
[----:B------:R-:W-:-:S02]  /*1f20*/  UIADD3 UR16, UPT, UPT, UR6, 0x8400, UR16 ;  /* 0x0000840006107890 */ /* 0x000fc4000fffe010 */
[----:B------:R-:W-:Y:S01]  /*1f30*/  UIADD3 UR8, UPT, UPT, UR6, 0x20400, UR8 ;  /* 0x0002040006087890 */ /* 0x000fe2000fffe008 */
[----:B------:R3:W4:Y:S01]  /*1f40*/  SYNCS.PHASECHK.TRANS64.TRYWAIT P0, [UR7+0x30], R0 ;  /* 0x00003000ff0075a7 */ /* 0x0007220008001107 */
[----:B------:R-:W-:Y:S01]  /*1f50*/  UIADD3.X UR23, UPT, UPT, URZ, UR29, URZ, UP0, !UPT ;  /* 0x0000001dff177290 */ /* 0x000fe200087fe4ff */
[----:B------:R-:W-:Y:S01]  /*1f60*/  UMOV UR4, 0x30000 ;  /* 0x0003000000047882 */ /* 0x000fe20000000000 */
[----:B------:R-:W-:Y:S01]  /*1f70*/  UMOV UR30, 0x0 ;  /* 0x00000000001e7882 */ /* 0x000fe20000000000 */
[----:B------:R-:W-:Y:S01]  /*1f80*/  UMOV UR31, 0x10000000 ;  /* 0x10000000001f7882 */ /* 0x000fe20000000000 */
[----:B------:R-:W-:Y:S01]  /*1f90*/  UMOV UR19, UR35 ;  /* 0x0000002300137c82 */ /* 0x000fe20008000000 */
[----:B------:R-:W-:Y:S01]  /*1fa0*/  UMOV UR20, UR36 ;  /* 0x0000002400147c82 */ /* 0x000fe20008000000 */
[----:B------:R-:W-:Y:S01]  /*1fb0*/  UMOV UR12, UR36 ;  /* 0x00000024000c7c82 */ /* 0x000fe20008000000 */
[----:B------:R-:W-:Y:S01]  /*1fc0*/  UMOV UR9, UR17 ;  /* 0x0000001100097c82 */ /* 0x000fe20008000000 */
[----:B------:R-:W-:Y:S01]  /*1fd0*/  UMOV UR10, UR18 ;  /* 0x00000012000a7c82 */ /* 0x000fe20008000000 */
[----:B------:R1:W-:Y:S01]  /*1fe0*/  UTMALDG.3D.MULTICAST [UR16], [UR14], UR4, desc[UR30] ;  /* 0x00001e100e0073b4 */ /* 0x0003e20008011804 */
[----:B------:R-:W-:-:S04]  /*1ff0*/  UIADD3 UR13, UPT, UPT, UR13, 0x1, URZ ;  /* 0x000000010d0d7890 */ /* 0x000fc8000fffe0ff */
[----:B------:R-:W-:Y:S01]  /*2000*/  UISETP.NE.AND UP0, UPT, UR13, UR26, UPT ;  /* 0x0000001a0d00728c */ /* 0x000fe2000bf05270 */
[----:B------:R3:W-:Y:S01]  /*2010*/  UTMALDG.3D [UR8], [UR22], desc[UR30] ;  /* 0x00001e08160075b4 */ /* 0x0007e20008011000 */
[----:B-1----:R-:W-:-:S07]  /*2020*/  UMOV UR4, UR5 ;  /* 0x0000000500047c82 */ /* 0x002fce0008000000 */
[----:B---3--:R-:W-:Y:S05]  /*2030*/  BRA.U UP0, `(.L_x_38) ;  /* 0xfffffffd00487547 */ /* 0x008fea000b83ffff */
.L_x_32:
[C---:B------:R-:W-:Y:S01]  /*2040*/  LEA R3, R11.reuse, UR6, 0x3 ;  /* 0x000000060b037c11 */ /* 0x040fe2000f8e18ff */
[----:B------:R-:W-:Y:S01]  /*2050*/  NOP ;  /* 0x0000000000007918 */ /* 0x000fe20000000000 */
[----:B-1----:R-:W-:Y:S02]  /*2060*/  SHF.L.U32 R0, R10, 0x1f, RZ ;  /* 0x0000001f0a007819 */ /* 0x002fe400000006ff */
[----:B------:R-:W-:Y:S02]  /*2070*/  LEA R5, R11, UR6, 0x4 ;  /* 0x000000060b057c11 */ /* 0x000fe4000f8e20ff */
[----:B--2-4-:R-:W1:Y:S02]  /*2080*/  SYNCS.PHASECHK.TRANS64.TRYWAIT P0, [R3+URZ+0xb0], R0 ;  /* 0x0000b000030075a7 */ /* 0x014e6400080011ff */
[----:B-1----:R-:W-:Y:S05]  /*2090*/  @!P0 BRA `(.L_x_39) ;  /* 0x00000074006c8947 */ /* 0x002fea0003800000 */
.L_x_143:
[----:B------:R-:W2:Y:S01]  /*20a0*/  LDS.128 R4, [R5+0x140] ;  /* 0x0001400005047984 */ /* 0x000ea20000000c00 */
[----:B------:R-:W-:Y:S01]  /*20b0*/  UISETP.GE.AND UP0, UPT, UR42, 0x1, UPT ;  /* 0x000000012a00788c */ /* 0x000fe2000bf06270 */
[----:B------:R-:W-:Y:S01]  /*20c0*/  @!PT LDS RZ, [RZ] ;  /* 0x00000000fffff984 */ /* 0x000fe20000000800 */
[----:B------:R-:W-:Y:S01]  /*20d0*/  @!PT LDS RZ, [RZ] ;  /* 0x00000000fffff984 */ /* 0x000fe20000000800 */
[----:B------:R-:W-:Y:S01]  /*20e0*/  @!PT LDS RZ, [RZ] ;  /* 0x00000000fffff984 */ /* 0x000fe20000000800 */
[----:B------:R-:W-:Y:S01]  /*20f0*/  @!PT LDS RZ, [RZ] ;  /* 0x00000000fffff984 */ /* 0x000fe20000000800 */
[----:B------:R3:W-:Y:S06]  /*2100*/  MEMBAR.ALL.CTA ;  /* 0x0000000000007992 */ /* 0x0007ec0000008000 */
[----:B---3--:R-:W3:Y:S01]  /*2110*/  FENCE.VIEW.ASYNC.S ;  /* 0x00000000000073c6 */ /* 0x008ee20000000000 */
[----:B--2---:R-:W-:-:S13]  /*2120*/  LOP3.LUT P0, RZ, R6, 0x1, RZ, 0xc0, !PT ;  /* 0x0000000106ff7812 */ /* 0x004fda000780c0ff */
[----:B---3--:R-:W-:Y:S01]  /*2130*/  VOTEU.ANY UP1, P0 ;  /* 0x0000000000ff7886 */ /* 0x008fe20000020100 */
[----:B------:R-:W-:-:S13]  /*2140*/  PLOP3.LUT P0, PT, PT, PT, UP1, 0x80, 0x8 ;  /* 0x000000000008781c */ /* 0x000fda0003f0f018 */
[----:B-1----:R-:W-:Y:S02]  /*2150*/  @P0 LOP3.LUT R0, R5, 0xffff, RZ, 0xc0, !PT ;  /* 0x0000ffff05000812 */ /* 0x002fe400078ec0ff */
[----:B------:R-:W-:Y:S02]  /*2160*/  @P0 MOV R2, R4 ;  /* 0x0000000400020202 */ /* 0x000fe40000000f00 */
[----:B------:R-:W-:Y:S01]  /*2170*/  @P0 R2UR UR7, R0 ;  /* 0x00000000000702ca */ /* 0x000fe200000e0000 */
[----:B------:R-:W-:Y:S01]  /*2180*/  VIADD R0, R3, 0xc0 ;  /* 0x000000c003007836 */ /* 0x000fe20000000000 */
[----:B------:R-:W-:Y:S02]  /*2190*/  @P0 SHF.R.U32.HI R4, RZ, 0x10, R5 ;  /* 0x00000010ff040819 */ /* 0x000fe40000011605 */
[----:B------:R-:W-:Y:S02]  /*21a0*/  @P0 R2UR UR8, R2 ;  /* 0x00000000020802ca */ /* 0x000fe400000e0000 */
[----:B------:R-:W-:-:S02]  /*21b0*/  PRMT R0, RZ, 0x654, R0 ;  /* 0x00000654ff007816 */ /* 0x000fc40000000000 */
[----:B------:R-:W-:Y:S02]  /*21c0*/  @P0 R2UR UR4, R4 ;  /* 0x00000000040402ca */ /* 0x000fe400000e0000 */
[----:B------:R1:W-:Y:S03]  /*21d0*/  SYNCS.ARRIVE.TRANS64.RED.A1T0 RZ, [R0+URZ], RZ ;  /* 0x000000ff00ff79a7 */ /* 0x0003e600081004ff */
[----:B------:R-:W-:-:S04]  /*21e0*/  @UP1 UMOV UR27, UR7 ;  /* 0x00000007001b1c82 */ /* 0x000fc80008000000 */
[----:B------:R-:W-:-:S04]  /*21f0*/  @UP1 UMOV UR37, UR8 ;  /* 0x0000000800251c82 */ /* 0x000fc80008000000 */
[----:B------:R-:W-:Y:S01]  /*2200*/  @UP1 UMOV UR36, UR4 ;  /* 0x0000000400241c82 */ /* 0x000fe20008000000 */
[----:B------:R-:W-:Y:S05]  /*2210*/  BRA.U !UP0, `(.L_x_40) ;  /* 0x0000000108d47547 */ /* 0x000fea000b800000 */
[----:B------:R-:W2:Y:S01]  /*2220*/  LDCU.128 UR12, c[0x0][0xb10] ;  /* 0x00016200ff0c77ac */ /* 0x000ea20008000c00 */
[----:B------:R-:W3:Y:S01]  /*2230*/  LDCU UR26, c[0x0][0xb20] ;  /* 0x00016400ff1a77ac */ /* 0x000ee20008000800 */
[----:B------:R-:W4:Y:S01]  /*2240*/  LDCU UR20, c[0x0][0xb0c] ;  /* 0x00016180ff1477ac */ /* 0x000f220008000800 */
[----:B------:R-:W1:Y:S01]  /*2250*/  LDCU.64 UR10, c[0x0][0xb28] ;  /* 0x00016500ff0a77ac */ /* 0x000e620008000a00 */
[----:B------:R-:W-:Y:S02]  /*2260*/  UISETP.NE.AND UP3, UPT, UR42, 0x1, UPT ;  /* 0x000000012a00788c */ /* 0x000fe4000bf65270 */
[----:B--2---:R-:W-:Y:S02]  /*2270*/  UIMAD.WIDE.U32 UR16, UR38, UR15, URZ ;  /* 0x0000000f261072a5 */ /* 0x004fe4000f8e00ff */
[----:B------:R-:W-:Y:S02]  /*2280*/  UIMAD.WIDE.U32 UR8, UR39, UR12, URZ ;  /* 0x0000000c270872a5 */ /* 0x000fe4000f8e00ff */
[----:B------:R-:W-:-:S02]  /*2290*/  UISETP.NE.AND UP0, UPT, UR14, 0x1, UPT ;  /* 0x000000010e00788c */ /* 0x000fc4000bf05270 */
[----:B------:R-:W-:Y:S01]  /*22a0*/  UIMAD.WIDE.U32 UR22, UR27, UR15, URZ ;  /* 0x0000000f1b1672a5 */ /* 0x000fe2000f8e00ff */
[----:B------:R-:W-:Y:S02]  /*22b0*/  UMOV UR16, UR17 ;  /* 0x0000001100107c82 */ /* 0x000fe40008000000 */
[----:B------:R-:W-:Y:S01]  /*22c0*/  UMOV UR8, UR9 ;  /* 0x0000000900087c82 */ /* 0x000fe20008000000 */
[----:B---3--:R-:W-:Y:S02]  /*22d0*/  USHF.R.U32.HI UR16, URZ, UR26, UR16 ;  /* 0x0000001aff107299 */ /* 0x008fe40008011610 */
[----:B----4-:R-:W-:Y:S02]  /*22e0*/  UISETP.NE.AND UP2, UPT, UR20, 0x1, UPT ;  /* 0x000000011400788c */ /* 0x010fe4000bf45270 */
[----:B------:R-:W-:Y:S02]  /*22f0*/  USHF.R.U32.HI UR8, URZ, UR13, UR8 ;  /* 0x0000000dff087299 */ /* 0x000fe40008011608 */
[----:B------:R-:W-:-:S02]  /*2300*/  USEL UR7, UR38, UR16, !UP0 ;  /* 0x0000001026077287 */ /* 0x000fc4000c000000 */
[----:B------:R-:W-:Y:S02]  /*2310*/  USEL UR8, UR39, UR8, !UP2 ;  /* 0x0000000827087287 */ /* 0x000fe4000d000000 */
[----:B-1----:R-:W-:Y:S01]  /*2320*/  UIMAD.WIDE.U32 UR16, UR7, UR10, URZ ;  /* 0x0000000a071072a5 */ /* 0x002fe2000f8e00ff */
[----:B------:R-:W-:Y:S01]  /*2330*/  UMOV UR4, UR23 ;  /* 0x0000001700047c82 */ /* 0x000fe20008000000 */
[----:B------:R-:W-:Y:S02]  /*2340*/  UIMAD.WIDE.U32 UR18, UR37, UR12, URZ ;  /* 0x0000000c251272a5 */ /* 0x000fe4000f8e00ff */
[----:B------:R-:W-:-:S03]  /*2350*/  UIMAD.WIDE.U32 UR22, UR8, UR10, URZ ;  /* 0x0000000a081672a5 */ /* 0x000fc6000f8e00ff */
[----:B------:R-:W-:Y:S01]  /*2360*/  UMOV UR16, UR17 ;  /* 0x0000001100107c82 */ /* 0x000fe20008000000 */
[----:B------:R-:W-:Y:S02]  /*2370*/  USHF.R.U32.HI UR4, URZ, UR26, UR4 ;  /* 0x0000001aff047299 */ /* 0x000fe40008011604 */
[----:B------:R-:W-:Y:S01]  /*2380*/  @UP3 USHF.R.U32.HI UR7, URZ, UR11, UR16 ;  /* 0x0000000bff073299 */ /* 0x000fe20008011610 */
[----:B------:R-:W-:Y:S01]  /*2390*/  UMOV UR18, UR19 ;  /* 0x0000001300127c82 */ /* 0x000fe20008000000 */
[----:B------:R-:W-:Y:S01]  /*23a0*/  UMOV UR22, UR23 ;  /* 0x0000001700167c82 */ /* 0x000fe20008000000 */
[----:B------:R-:W-:Y:S02]  /*23b0*/  USHF.R.U32.HI UR13, URZ, UR13, UR18 ;  /* 0x0000000dff0d7299 */ /* 0x000fe40008011612 */
[----:B------:R-:W-:Y:S02]  /*23c0*/  USEL UR4, UR27, UR4, !UP0 ;  /* 0x000000041b047287 */ /* 0x000fe4000c000000 */
[----:B------:R-:W-:-:S02]  /*23d0*/  @UP3 USHF.R.U32.HI UR8, URZ, UR11, UR22 ;  /* 0x0000000bff083299 */ /* 0x000fc40008011616 */
[----:B------:R-:W-:Y:S02]  /*23e0*/  UIMAD UR9, UR42, UR7, URZ ;  /* 0x000000072a0972a4 */ /* 0x000fe4000f8e02ff */
[----:B------:R-:W-:Y:S02]  /*23f0*/  USEL UR7, UR37, UR13, !UP2 ;  /* 0x0000000d25077287 */ /* 0x000fe4000d000000 */
[----:B------:R-:W-:Y:S02]  /*2400*/  UIMAD UR12, UR42, UR8, URZ ;  /* 0x000000082a0c72a4 */ /* 0x000fe4000f8e02ff */
[----:B------:R-:W-:Y:S02]  /*2410*/  UISETP.GE.AND UP0, UPT, UR4, UR9, UPT ;  /* 0x000000090400728c */ /* 0x000fe4000bf06270 */
[----:B------:R-:W-:Y:S02]  /*2420*/  UIMAD.WIDE.U32 UR16, UR4, UR10, URZ ;  /* 0x0000000a041072a5 */ /* 0x000fe4000f8e00ff */
[----:B------:R-:W-:-:S02]  /*2430*/  UISETP.GE.OR UP0, UPT, UR7, UR12, UP0 ;  /* 0x0000000c0700728c */ /* 0x000fc40008706670 */
        /* <DEDUP_REMOVED lines=19> */
.L_x_40:
[----:B------:R-:W2:Y:S02]  /*2570*/  LDCU UR4, c[0x0][0xb30] ;  /* 0x00016600ff0477ac */ /* 0x000ea40008000800 */
[----:B--2---:R-:W-:-:S09]  /*2580*/  UISETP.NE.AND UP0, UPT, UR4, 0x1, UPT ;  /* 0x000000010400788c */ /* 0x004fd2000bf05270 */
[----:B------:R-:W-:Y:S05]  /*2590*/  BRA.U UP0, `(.L_x_41) ;  /* 0x0000000100447547 */ /* 0x000fea000b800000 */
[----:B------:R-:W2:Y:S01]  /*25a0*/  LDCU.128 UR12, c[0x0][0xb10] ;  /* 0x00016200ff0c77ac */ /* 0x000ea20008000c00 */
[----:B------:R-:W3:Y:S01]  /*25b0*/  LDCU UR16, c[0x0][0xb0c] ;  /* 0x00016180ff1077ac */ /* 0x000ee20008000800 */
[----:B------:R-:W4:Y:S01]  /*25c0*/  LDCU UR17, c[0x0][0xb20] ;  /* 0x00016400ff1177ac */ /* 0x000f220008000800 */
[----:B--2---:R-:W-:Y:S02]  /*25d0*/  UIMAD.WIDE.U32 UR10, UR37, UR12, URZ ;  /* 0x0000000c250a72a5 */ /* 0x004fe4000f8e00ff */
[----:B------:R-:W-:Y:S02]  /*25e0*/  UIMAD.WIDE.U32 UR8, UR27, UR15, URZ ;  /* 0x0000000f1b0872a5 */ /* 0x000fe4000f8e00ff */
[----:B---3--:R-:W-:Y:S02]  /*25f0*/  UISETP.NE.AND UP2, UPT, UR16, 0x1, UPT ;  /* 0x000000011000788c */ /* 0x008fe4000bf45270 */
[----:B------:R-:W-:Y:S01]  /*2600*/  UISETP.NE.AND UP0, UPT, UR14, 0x1, UPT ;  /* 0x000000010e00788c */ /* 0x000fe2000bf05270 */
[----:B------:R-:W-:-:S02]  /*2610*/  UMOV UR7, UR11 ;  /* 0x0000000b00077c82 */ /* 0x000fc40008000000 */
[----:B------:R-:W-:Y:S01]  /*2620*/  UMOV UR4, UR9 ;  /* 0x0000000900047c82 */ /* 0x000fe20008000000 */
[----:B------:R-:W-:Y:S02]  /*2630*/  USHF.R.U32.HI UR7, URZ, UR13, UR7 ;  /* 0x0000000dff077299 */ /* 0x000fe40008011607 */
[----:B----4-:R-:W-:Y:S02]  /*2640*/  USHF.R.U32.HI UR4, URZ, UR17, UR4 ;  /* 0x00000011ff047299 */ /* 0x010fe40008011604 */
[----:B------:R-:W-:Y:S02]  /*2650*/  USEL UR7, UR37, UR7, !UP2 ;  /* 0x0000000725077287 */ /* 0x000fe4000d000000 */
[----:B------:R-:W-:-:S04]  /*2660*/  USEL UR4, UR27, UR4, !UP0 ;  /* 0x000000041b047287 */ /* 0x000fc8000c000000 */
[----:B------:R-:W-:Y:S02]  /*2670*/  UIADD3 UR8, UPT, UPT, UR7, -UR4, URZ ;  /* 0x8000000407087290 */ /* 0x000fe4000fffe0ff */
[----:B------:R-:W-:Y:S02]  /*2680*/  UIADD3 UR4, UPT, UPT, -UR7, UR4, URZ ;  /* 0x0000000407047290 */ /* 0x000fe4000fffe1ff */
[----:B------:R-:W-:Y:S02]  /*2690*/  UIMAD UR27, UR8, UR14, UR27 ;  /* 0x0000000e081b72a4 */ /* 0x000fe4000f8e021b */
[----:B------:R-:W-:-:S12]  /*26a0*/  UIMAD UR37, UR4, UR16, UR37 ;  /* 0x00000010042572a4 */ /* 0x000fd8000f8e0225 */
.L_x_41:
[----:B------:R-:W-:Y:S01]  /*26b0*/  VIADD R11, R11, 0x1 ;  /* 0x000000010b0b7836 */ /* 0x000fe20000000000 */
[----:B------:R-:W-:Y:S01]  /*26c0*/  R2UR UR4, R82 ;  /* 0x00000000520472ca */ /* 0x000fe200000e0000 */
[----:B------:R-:W-:Y:S01]  /*26d0*/  UIADD3 UR20, UPT, UPT, UR27, UR63, URZ ;  /* 0x0000003f1b147290 */ /* 0x000fe2000fffe0ff */
[----:B------:R-:W-:Y:S02]  /*26e0*/  PLOP3.LUT P1, PT, PT, PT, PT, 0x80, 0x8 ;  /* 0x000000000008781c */ /* 0x000fe40003f2f070 */
[----:B------:R-:W-:-:S04]  /*26f0*/  ISETP.NE.AND P0, PT, R11, 0x2, PT ;  /* 0x000000020b00780c */ /* 0x000fc80003f05270 */
[----:B------:R-:W-:Y:S02]  /*2700*/  SEL R3, RZ, 0x1, P0 ;  /* 0x00000001ff037807 */ /* 0x000fe40000000000 */
[----:B------:R-:W-:Y:S02]  /*2710*/  SEL R11, R11, RZ, P0 ;  /* 0x000000ff0b0b7207 */ /* 0x000fe40000000000 */
[----:B------:R-:W-:Y:S01]  /*2720*/  LOP3.LUT R10, R10, R3, RZ, 0x3c, !PT ;  /* 0x000000030a0a7212 */ /* 0x000fe200078e3cff */
[----:B------:R-:W-:Y:S01]  /*2730*/  UIADD3 UR16, UPT, UPT, UR37, UR4, URZ ;  /* 0x0000000425107290 */ /* 0x000fe2000fffe0ff */
[----:B------:R-:W-:Y:S11]  /*2740*/  BRA.U UP1, `(.L_x_42) ;  /* 0xfffffff101407547 */ /* 0x000ff6000b83ffff */
[----:B------:R-:W-:Y:S01]  /*2750*/  UIADD3 UR7, UPT, UPT, UR6, 0x30, URZ ;  /* 0x0000003006077890 */ /* 0x000fe2000fffe0ff */
[----:B------:R-:W-:-:S03]  /*2760*/  SHF.L.U32 R3, R12, 0x1f, RZ ;  /* 0x0000001f0c037819 */ /* 0x000fc600000006ff */
[----:B------:R-:W-:-:S09]  /*2770*/  ULEA UR4, UR5, UR7, 0x3 ;  /* 0x0000000705047291 */ /* 0x000fd2000f8e18ff */
[----:B------:R-:W2:Y:S02]  /*2780*/  SYNCS.PHASECHK.TRANS64.TRYWAIT P0, [UR4], R3 ;  /* 0x00000003ff0075a7 */ /* 0x000ea40008001104 */
[----:B--2---:R-:W-:Y:S05]  /*2790*/  @!P0 BRA `(.L_x_43) ;  /* 0x0000006c00c08947 */ /* 0x004fea0003800000 */
.L_x_145:
[----:B------:R-:W-:-:S04]  /*27a0*/  UIADD3 UR4, UPT, UPT, UR5, 0x1, URZ ;  /* 0x0000000105047890 */ /* 0x000fc8000fffe0ff */
[----:B------:R-:W-:-:S04]  /*27b0*/  UISETP.NE.AND UP0, UPT, UR4, 0x6, UPT ;  /* 0x000000060400788c */ /* 0x000fc8000bf05270 */
[----:B------:R-:W-:Y:S02]  /*27c0*/  USEL UR6, URZ, 0x1, UP0 ;  /* 0x00000001ff067887 */ /* 0x000fe40008000000 */
[----:B------:R-:W-:-:S04]  /*27d0*/  USEL UR4, UR4, URZ, UP0 ;  /* 0x000000ff04047287 */ /* 0x000fc80008000000 */
[----:B------:R-:W-:Y:S01]  /*27e0*/  ULEA UR5, UR4, UR7, 0x3 ;  /* 0x0000000704057291 */ /* 0x000fe2000f8e18ff */
[----:B------:R-:W-:-:S04]  /*27f0*/  LOP3.LUT R2, R12, UR6, RZ, 0x3c, !PT ;  /* 0x000000060c027c12 */ /* 0x000fc8000f8e3cff */
[----:B-1----:R-:W-:-:S04]  /*2800*/  SHF.L.U32 R3, R2, 0x1f, RZ ;  /* 0x0000001f02037819 */ /* 0x002fc800000006ff */
[----:B------:R-:W1:Y:S02]  /*2810*/  SYNCS.PHASECHK.TRANS64.TRYWAIT P0, [UR5], R3 ;  /* 0x00000003ff0075a7 */ /* 0x000e640008001105 */
[----:B-1----:R-:W-:Y:S05]  /*2820*/  @!P0 BRA `(.L_x_44) ;  /* 0x0000006c00b48947 */ /* 0x002fea0003800000 */
.L_x_147:
        /* <DEDUP_REMOVED lines=9> */
.L_x_149:
        /* <DEDUP_REMOVED lines=9> */
.L_x_151:
        /* <DEDUP_REMOVED lines=9> */
.L_x_153:
[----:B------:R-:W-:-:S04]  /*29e0*/  UIADD3 UR4, UPT, UPT, UR4, 0x1, URZ ;  /* 0x0000000104047890 */ /* 0x000fc8000fffe0ff */
[----:B------:R-:W-:-:S04]  /*29f0*/  UISETP.NE.AND UP0, UPT, UR4, 0x6, UPT ;  /* 0x000000060400788c */ /* 0x000fc8000bf05270 */
[----:B------:R-:W-:Y:S02]  /*2a00*/  USEL UR5, URZ, 0x1, UP0 ;  /* 0x00000001ff057887 */ /* 0x000fe40008000000 */
[----:B------:R-:W-:-:S04]  /*2a10*/  USEL UR4, UR4, URZ, UP0 ;  /* 0x000000ff04047287 */ /* 0x000fc80008000000 */
[----:B------:R-:W-:Y:S01]  /*2a20*/  ULEA UR4, UR4, UR7, 0x3 ;  /* 0x0000000704047291 */ /* 0x000fe2000f8e18ff */
[----:B-1----:R-:W-:-:S04]  /*2a30*/  LOP3.LUT R3, R2, UR5, RZ, 0x3c, !PT ;  /* 0x0000000502037c12 */ /* 0x002fc8000f8e3cff */
[----:B------:R-:W-:Y:S01]  /*2a40*/  SHF.L.U32 R3, R3, 0x1f, RZ ;  /* 0x0000001f03037819 */ /* 0x000fe200000006ff */
[----:B------:R-:W-:-:S07]  /*2a50*/  IMAD.U32 R0, RZ, RZ, UR4 ;  /* 0x00000004ff007e24 */ /* 0x000fce000f8e00ff */
.L_x_48:
[----:B-1----:R1:W2:Y:S02]  /*2a60*/  SYNCS.PHASECHK.TRANS64.TRYWAIT P0, [R0+URZ], R3 ;  /* 0x00000003000075a7 */ /* 0x0022a400080011ff */
[----:B--2---:R-:W-:Y:S05]  /*2a70*/  @!P0 NANOSLEEP.SYNCS 0x989680 ;  /* 0x009896800000895d */ /* 0x004fea0003900000 */
[----:B------:R-:W2:Y:S02]  /*2a80*/  @!P0 SYNCS.PHASECHK.TRANS64 P0, [R0+URZ], R3 ;  /* 0x00000003000085a7 */ /* 0x000ea400080010ff */
[----:B--2---:R-:W-:Y:S05]  /*2a90*/  @P0 EXIT ;  /* 0x000000000000094d */ /* 0x004fea0003800000 */
[----:B------:R-:W-:Y:S05]  /*2aa0*/  BRA `(.L_x_48) ;  /* 0xfffffffc00ec7947 */ /* 0x000fea000383ffff */
.L_x_22:
[----:B------:R-:W-:-:S04]  /*2ab0*/  UISETP.NE.AND UP0, UPT, UR47, URZ, UPT ;  /* 0x000000ff2f00728c */ /* 0x000fc8000bf05270 */
[----:B------:R-:W-:-:S09]  /*2ac0*/  UISETP.NE.OR UP0, UPT, UR17, 0x1, UP0 ;  /* 0x000000011100788c */ /* 0x000fd20008705670 */
[----:B------:R-:W-:Y:S05]  /*2ad0*/  BRA.U UP0, `(.L_x_49) ;  /* 0x0000000500487547 */ /* 0x000fea000b800000 */
[----:B------:R-:W-:Y:S01]  /*2ae0*/  ISETP.GE.U32.AND P2, PT, R0, 0x2, PT ;  /* 0x000000020000780c */ /* 0x000fe20003f46070 */
[----:B------:R-:W-:Y:S01]  /*2af0*/  IMAD.MOV.U32 R12, RZ, RZ, 0x1 ;  /* 0x00000001ff0c7424 */ /* 0x000fe200078e00ff */
[----:B------:R-:W-:Y:S02]  /*2b00*/  CS2R R10, SRZ ;  /* 0x00000000000a7805 */ /* 0x000fe4000001ff00 */
[----:B------:R-:W-:Y:S01]  /*2b10*/  CS2R R8, SRZ ;  /* 0x0000000000087805 */ /* 0x000fe2000001ff00 */
[----:B------:R-:W-:Y:S01]  /*2b20*/  UMOV UR6, 0x400 ;  /* 0x0000040000067882 */ /* 0x000fe20000000000 */
[----:B------:R-:W-:Y:S01]  /*2b30*/  UMOV UR5, URZ ;  /* 0x000000ff00057c82 */ /* 0x000fe20008000000 */
[----:B------:R-:W-:-:S12]  /*2b40*/  ULEA UR6, UR47, UR6, 0x18 ;  /* 0x000000062f067291 */ /* 0x000fd8000f8ec0ff */
.L_x_53:
[----:B------:R-:W-:Y:S02]  /*2b50*/  LEA R2, R8, UR6, 0x3 ;  /* 0x0000000608027c11 */ /* 0x000fe4000f8e18ff */
[----:B------:R-:W-:-:S03]  /*2b60*/  SHF.L.U32 R5, R9, 0x1f, RZ ;  /* 0x0000001f09057819 */ /* 0x000fc600000006ff */
[----:B------:R-:W-:Y:S01]  /*2b70*/  VIADD R4, R2, 0x120 ;  /* 0x0000012002047836 */ /* 0x000fe20000000000 */
[----:B------:R-:W1:Y:S02]  /*2b80*/  SYNCS.PHASECHK.TRANS64.TRYWAIT P0, [R2+URZ+0x110], R5 ;  /* 0x00011005020075a7 */ /* 0x000e6400080011ff */
[----:B-1----:R-:W-:Y:S05]  /*2b90*/  @!P0 BRA `(.L_x_50) ;  /* 0x0000006c00388947 */ /* 0x002fea0003800000 */
.L_x_154:
[----:B------:R-:W-:Y:S01]  /*2ba0*/  ULEA UR4, UR5, UR6, 0x3 ;  /* 0x0000000605047291 */ /* 0x000fe2000f8e18ff */
[----:B------:R-:W-:Y:S02]  /*2bb0*/  PRMT R4, RZ, 0x654, R4 ;  /* 0x00000654ff047816 */ /* 0x000fe40000000004 */
[----:B-1----:R-:W-:Y:S01]  /*2bc0*/  SHF.L.U32 R5, R12, 0x1f, RZ ;  /* 0x0000001f0c057819 */ /* 0x002fe200000006ff */
[----:B------:R-:W-:Y:S01]  /*2bd0*/  UIADD3 UR7, UPT, UPT, UR4, 0xb0, URZ ;  /* 0x000000b004077890 */ /* 0x000fe2000fffe0ff */
[----:B------:R1:W-:Y:S05]  /*2be0*/  SYNCS.ARRIVE.TRANS64.RED.A1T0 RZ, [R4+URZ], RZ ;  /* 0x000000ff04ff79a7 */ /* 0x0003ea00081004ff */
[----:B------:R-:W-:Y:S01]  /*2bf0*/  IMAD.U32 R7, RZ, RZ, UR7 ;  /* 0x00000007ff077e24 */ /* 0x000fe2000f8e00ff */
[----:B------:R-:W2:Y:S04]  /*2c00*/  SYNCS.PHASECHK.TRANS64.TRYWAIT P0, [UR4+0xc0], R5 ;  /* 0x0000c005ff0075a7 */ /* 0x000ea80008001104 */
[----:B------:R-:W-:Y:S01]  /*2c10*/  PRMT R6, R0, 0x654, R7 ;  /* 0x0000065400067816 */ /* 0x000fe20000000007 */
[----:B-1----:R-:W-:Y:S01]  /*2c20*/  @!P2 IMAD.MOV.U32 R4, RZ, RZ, 0x10 ;  /* 0x00000010ff04a424 */ /* 0x002fe200078e00ff */
[----:B--2---:R-:W-:Y:S06]  /*2c30*/  @!P0 BRA `(.L_x_51) ;  /* 0x0000006c00248947 */ /* 0x004fec0003800000 */
.L_x_156:
[----:B------:R-:W-:Y:S01]  /*2c40*/  ULEA UR8, UR5, UR6, 0x4 ;  /* 0x0000000605087291 */ /* 0x000fe2000f8e20ff */
[----:B------:R-:W-:Y:S01]  /*2c50*/  SEL R3, R6, R3, !P2 ;  /* 0x0000000306037207 */ /* 0x000fe20005000000 */
[----:B------:R-:W-:Y:S01]  /*2c60*/  UIADD3 UR9, UPT, UPT, UR4, 0xb0, URZ ;  /* 0x000000b004097890 */ /* 0x000fe2000fffe0ff */
[----:B-1----:R-:W-:Y:S01]  /*2c70*/  LEA R2, R11, UR6, 0x3 ;  /* 0x000000060b027c11 */ /* 0x002fe2000f8e18ff */
[----:B------:R-:W-:Y:S01]  /*2c80*/  UIADD3 UR8, UPT, UPT, UR8, 0x140, URZ ;  /* 0x0000014008087890 */ /* 0x000fe2000fffe0ff */
[----:B------:R-:W-:Y:S01]  /*2c90*/  SHF.L.U32 R5, R10, 0x1f, RZ ;  /* 0x0000001f0a057819 */ /* 0x000fe200000006ff */
[----:B------:R1:W-:Y:S01]  /*2ca0*/  @!P2 SYNCS.ARRIVE.TRANS64.RED RZ, [R3+URZ], R4 ;  /* 0x0000000403ffa9a7 */ /* 0x0003e200080004ff */
[----:B------:R-:W-:Y:S01]  /*2cb0*/  UIADD3 UR4, UPT, UPT, UR5, 0x1, URZ ;  /* 0x0000000105047890 */ /* 0x000fe2000fffe0ff */
[----:B------:R-:W-:-:S03]  /*2cc0*/  VIADD R8, R8, 0x1 ;  /* 0x0000000108087836 */ /* 0x000fc60000000000 */
[----:B------:R-:W-:Y:S02]  /*2cd0*/  UISETP.NE.AND UP0, UPT, UR4, 0x2, UPT ;  /* 0x000000020400788c */ /* 0x000fe4000bf05270 */
[----:B------:R-:W-:Y:S06]  /*2ce0*/  UGETNEXTWORKID.BROADCAST [UR8], [UR9] ;  /* 0x00000000080073ca */ /* 0x000fec0008000100 */
[----:B------:R-:W-:Y:S01]  /*2cf0*/  USEL UR7, URZ, 0x1, UP0 ;  /* 0x00000001ff077887 */ /* 0x000fe20008000000 */
[----:B------:R-:W-:Y:S01]  /*2d00*/  ISETP.NE.AND P0, PT, R8, 0x2, PT ;  /* 0x000000020800780c */ /* 0x000fe20003f05270 */
[----:B------:R-:W-:Y:S01]  /*2d10*/  USEL UR5, UR4, URZ, UP0 ;  /* 0x000000ff04057287 */ /* 0x000fe20008000000 */
[----:B------:R-:W2:Y:S03]  /*2d20*/  SYNCS.PHASECHK.TRANS64.TRYWAIT P1, [R2+URZ+0xb0], R5 ;  /* 0x0000b005020075a7 */ /* 0x000ea600080211ff */
[----:B------:R-:W-:Y:S01]  /*2d30*/  LOP3.LUT R12, R12, UR7, RZ, 0x3c, !PT ;  /* 0x000000070c0c7c12 */ /* 0x000fe2000f8e3cff */
[----:B-12---:R-:W-:Y:S07]  /*2d40*/  @!P1 BRA `(.L_x_52) ;  /* 0x0000006800f89947 */ /* 0x006fee0003800000 */
.L_x_157:
[C---:B------:R-:W-:Y:S01]  /*2d50*/  LEA R4, R11.reuse, UR6, 0x4 ;  /* 0x000000060b047c11 */ /* 0x040fe2000f8e20ff */
[----:B-1----:R-:W-:Y:S01]  /*2d60*/  VIADD R2, R2, 0xc0 ;  /* 0x000000c002027836 */ /* 0x002fe20000000000 */
[----:B------:R-:W-:Y:S01]  /*2d70*/  SEL R8, R8, RZ, P0 ;  /* 0x000000ff08087207 */ /* 0x000fe20000000000 */
[----:B------:R-:W-:-:S03]  /*2d80*/  VIADD R11, R11, 0x1 ;  /* 0x000000010b0b7836 */ /* 0x000fc60000000000 */
[----:B------:R-:W1:Y:S01]  /*2d90*/  LDS.128 R4, [R4+0x140] ;  /* 0x0001400004047984 */ /* 0x000e620000000c00 */
[----:B------:R-:W-:Y:S02]  /*2da0*/  PRMT R2, RZ, 0x654, R2 ;  /* 0x00000654ff027816 */ /* 0x000fe40000000002 */
[C---:B------:R-:W-:Y:S01]  /*2db0*/  ISETP.NE.AND P1, PT, R11.reuse, 0x2, PT ;  /* 0x000000020b00780c */ /* 0x040fe20003f25270 */
[----:B------:R-:W-:Y:S01]  /*2dc0*/  @!PT LDS RZ, [RZ] ;  /* 0x00000000fffff984 */ /* 0x000fe20000000800 */
[----:B------:R-:W-:Y:S01]  /*2dd0*/  @!PT LDS RZ, [RZ] ;  /* 0x00000000fffff984 */ /* 0x000fe20000000800 */
[----:B------:R-:W-:Y:S01]  /*2de0*/  @!PT LDS RZ, [RZ] ;  /* 0x00000000fffff984 */ /* 0x000fe20000000800 */
[----:B------:R-:W-:Y:S01]  /*2df0*/  @!PT LDS RZ, [RZ] ;  /* 0x00000000fffff984 */ /* 0x000fe20000000800 */
[----:B------:R2:W-:Y:S06]  /*2e00*/  MEMBAR.ALL.CTA ;  /* 0x0000000000007992 */ /* 0x0005ec0000008000 */
[----:B--2---:R-:W2:Y:S01]  /*2e10*/  FENCE.VIEW.ASYNC.S ;  /* 0x00000000000073c6 */ /* 0x004ea20000000000 */
[----:B------:R-:W-:Y:S01]  /*2e20*/  SEL R11, R11, RZ, P1 ;  /* 0x000000ff0b0b7207 */ /* 0x000fe20000800000 */
[----:B--2---:R2:W-:Y:S01]  /*2e30*/  SYNCS.ARRIVE.TRANS64.RED.A1T0 RZ, [R2+URZ], RZ ;  /* 0x000000ff02ff79a7 */ /* 0x0045e200081004ff */
[----:B-1----:R-:W-:-:S02]  /*2e40*/  LOP3.LUT P3, RZ, R6, 0x1, RZ, 0xc0, !PT ;  /* 0x0000000106ff7812 */ /* 0x002fc4000786c0ff */
[----:B------:R-:W-:-:S04]  /*2e50*/  SEL R5, RZ, 0x1, P1 ;  /* 0x00000001ff057807 */ /* 0x000fc80000800000 */
[----:B------:R-:W-:Y:S02]  /*2e60*/  LOP3.LUT R10, R10, R5, RZ, 0x3c, !PT ;  /* 0x000000050a0a7212 */ /* 0x000fe400078e3cff */
[----:B--2---:R-:W-:-:S04]  /*2e70*/  SEL R2, RZ, 0x1, P0 ;  /* 0x00000001ff027807 */ /* 0x004fc80000000000 */
[----:B------:R-:W-:Y:S01]  /*2e80*/  LOP3.LUT R9, R9, R2, RZ, 0x3c, !PT ;  /* 0x0000000209097212 */ /* 0x000fe200078e3cff */
[----:B------:R-:W-:Y:S06]  /*2e90*/  @P3 BRA `(.L_x_53) ;  /* 0xfffffffc002c3947 */ /* 0x000fec000383ffff */
[----:B------:R-:W-:Y:S01]  /*2ea0*/  ULEA UR4, UR5, UR6, 0x3 ;  /* 0x0000000605047291 */ /* 0x000fe2000f8e18ff */
[----:B------:R-:W-:-:S08]  /*2eb0*/  SHF.L.U32 R3, R12, 0x1f, RZ ;  /* 0x0000001f0c037819 */ /* 0x000fd000000006ff */
[----:B------:R-:W1:Y:S02]  /*2ec0*/  SYNCS.PHASECHK.TRANS64 P0, [UR4+0xc0], R3 ;  /* 0x0000c003ff0075a7 */ /* 0x000e640008001004 */
[----:B-1----:R-:W-:Y:S05]  /*2ed0*/  @P0 BRA `(.L_x_54) ;  /* 0x0000000000080947 */ /* 0x002fea0003800000 */
[----:B------:R-:W1:Y:S02]  /*2ee0*/  SYNCS.PHASECHK.TRANS64.TRYWAIT P0, [UR4+0xc0], R3 ;  /* 0x0000c003ff0075a7 */ /* 0x000e640008001104 */
[----:B-1----:R-:W-:Y:S05]  /*2ef0*/  @!P0 BRA `(.L_x_55) ;  /* 0x0000006800a08947 */ /* 0x002fea0003800000 */
.L_x_54:
[----:B------:R-:W-:-:S04]  /*2f00*/  UIADD3 UR7, UPT, UPT, UR5, 0x1, URZ ;  /* 0x0000000105077890 */ /* 0x000fc8000fffe0ff */
[----:B------:R-:W-:-:S04]  /*2f10*/  UISETP.NE.AND UP0, UPT, UR7, 0x2, UPT ;  /* 0x000000020700788c */ /* 0x000fc8000bf05270 */
[----:B------:R-:W-:Y:S02]  /*2f20*/  USEL UR8, URZ, 0x1, UP0 ;  /* 0x00000001ff087887 */ /* 0x000fe40008000000 */
[----:B------:R-:W-:-:S04]  /*2f30*/  USEL UR7, UR7, URZ, UP0 ;  /* 0x000000ff07077287 */ /* 0x000fc80008000000 */
[----:B------:R-:W-:Y:S01]  /*2f40*/  ULEA UR7, UR7, UR6, 0x3 ;  /* 0x0000000607077291 */ /* 0x000fe2000f8e18ff */
[----:B-1----:R-:W-:-:S04]  /*2f50*/  LOP3.LUT R3, R12, UR8, RZ, 0x3c, !PT ;  /* 0x000000080c037c12 */ /* 0x002fc8000f8e3cff */
[----:B------:R-:W-:-:S04]  /*2f60*/  SHF.L.U32 R0, R3, 0x1f, RZ ;  /* 0x0000001f03007819 */ /* 0x000fc800000006ff */
[----:B------:R-:W1:Y:S02]  /*2f70*/  SYNCS.PHASECHK.TRANS64 P0, [UR7+0xc0], R0 ;  /* 0x0000c000ff0075a7 */ /* 0x000e640008001007 */
[----:B-1----:R-:W-:Y:S05]  /*2f80*/  @P0 EXIT ;  /* 0x000000000000094d */ /* 0x002fea0003800000 */
[----:B------:R-:W-:Y:S02]  /*2f90*/  SHF.L.U32 R3, R3, 0x1f, RZ ;  /* 0x0000001f03037819 */ /* 0x000fe400000006ff */
[----:B------:R-:W-:-:S07]  /*2fa0*/  MOV R0, UR7 ;  /* 0x0000000700007c02 */ /* 0x000fce0008000f00 */
.L_x_56:
[----:B-1----:R1:W2:Y:S02]  /*2fb0*/  SYNCS.PHASECHK.TRANS64.TRYWAIT P0, [R0+URZ+0xc0], R3 ;  /* 0x0000c003000075a7 */ /* 0x0022a400080011ff */
[----:B--2---:R-:W-:Y:S05]  /*2fc0*/  @!P0 NANOSLEEP.SYNCS 0x989680 ;  /* 0x009896800000895d */ /* 0x004fea0003900000 */
[----:B------:R-:W2:Y:S02]  /*2fd0*/  @!P0 SYNCS.PHASECHK.TRANS64 P0, [R0+URZ+0xc0], R3 ;  /* 0x0000c003000085a7 */ /* 0x000ea400080010ff */
[----:B--2---:R-:W-:Y:S05]  /*2fe0*/  @P0 EXIT ;  /* 0x000000000000094d */ /* 0x004fea0003800000 */
[----:B------:R-:W-:Y:S05]  /*2ff0*/  BRA `(.L_x_56) ;  /* 0xfffffffc00ec7947 */ /* 0x000fea000383ffff */
.L_x_49:
[----:B------:R-:W-:Y:S05]  /*3000*/  BRA.U UP4, `(.L_x_57) ;  /* 0x0000000d04bc7547 */ /* 0x000fea000b800000 */
[----:B------:R-:W-:Y:S01]  /*3010*/  UMOV UR4, 0x40 ;  /* 0x0000004000047882 */ /* 0x000fe20000000000 */
[----:B------:R-:W-:Y:S01]  /*3020*/  NOP ;  /* 0x0000000000007918 */ /* 0x000fe20000000000 */
[----:B------:R-:W-:Y:S01]  /*3030*/  ULEA UR5, UR47, UR4, 0x18 ;  /* 0x000000042f057291 */ /* 0x000fe2000f8ec0ff */
[----:B------:R-:W-:Y:S02]  /*3040*/  UMOV UR6, 0x400 ;  /* 0x0000040000067882 */ /* 0x000fe40000000000 */
[----:B------:R-:W-:-:S06]  /*3050*/  ULEA UR6, UR47, UR6, 0x18 ;  /* 0x000000062f067291 */ /* 0x000fcc000f8ec0ff */
[----:B------:R-:W1:Y:S02]  /*3060*/  LDS.U8 R0, [UR5+0x1c] ;  /* 0x00001c05ff007984 */ /* 0x000e640008000000 */
[----:B-1----:R-:W-:-:S13]  /*3070*/  ISETP.NE.AND P0, PT, R0, RZ, PT ;  /* 0x000000ff0000720c */ /* 0x002fda0003f05270 */
[----:B------:R-:W-:Y:S05]  /*3080*/  @P0 BRA `(.L_x_58) ;  /* 0x0000000000580947 */ /* 0x000fea0003800000 */
[----:B------:R-:W-:-:S13]  /*3090*/  ELECT P0, URZ, PT ;  /* 0x0000000000ff782f */ /* 0x000fda0003800000 */
[----:B------:R-:W-:Y:S05]  /*30a0*/  @!P0 BRA `(.L_x_59) ;  /* 0x0000000000608947 */ /* 0x000fea0003800000 */
[----:B------:R-:W-:Y:S01]  /*30b0*/  UMOV UR4, 0x10 ;  /* 0x0000001000047882 */ /* 0x000fe20000000000 */
[----:B------:R-:W-:Y:S01]  /*30c0*/  HFMA2 R0, -RZ, RZ, 0, 5.9604644775390625e-08 ;  /* 0x00000001ff007431 */ /* 0x000fe200000001ff */
[----:B------:R-:W-:-:S03]  /*30d0*/  MOV R3, 0xffff ;  /* 0x0000ffff00037802 */ /* 0x000fc60000000f00 */
[----:B------:R-:W-:Y:S04]  /*30e0*/  DEPBAR.LE SB1, 0x36 ;  /* 0x00009d800000791a */ /* 0x000fe80000000000 */
[----:B------:R-:W1:Y:S02]  /*30f0*/  UTCATOMSWS.FIND_AND_SET.ALIGN UP0, UR4, UR4 ;  /* 0x00000004000475e3 */ /* 0x000e640008000800 */
[----:B-1----:R-:W-:Y:S01]  /*3100*/  MOV R4, UR4 ;  /* 0x0000000400047c02 */ /* 0x002fe20008000f00 */
[----:B------:R-:W-:Y:S06]  /*3110*/  BRA.U UP0, `(.L_x_60) ;  /* 0x0000000100187547 */ /* 0x000fec000b800000 */
.L_x_61:
[----:B------:R-:W-:Y:S05]  /*3120*/  NANOSLEEP 0x64 ;  /* 0x000000640000795d */ /* 0x000fea0003800000 */
[----:B------:R-:W-:-:S05]  /*3130*/  UMOV UR4, 0x10 ;  /* 0x0000001000047882 */ /* 0x000fca0000000000 */
[----:B------:R-:W-:Y:S04]  /*3140*/  DEPBAR.LE SB1, 0x36 ;  /* 0x00009d800000791a */ /* 0x000fe80000000000 */
[----:B------:R-:W1:Y:S02]  /*3150*/  UTCATOMSWS.FIND_AND_SET.ALIGN UP0, UR4, UR4 ;  /* 0x00000004000475e3 */ /* 0x000e640008000800 */
[----:B-1----:R-:W-:Y:S01]  /*3160*/  MOV R4, UR4 ;  /* 0x0000000400047c02 */ /* 0x002fe20008000f00 */
[----:B------:R-:W-:Y:S05]  /*3170*/  BRA.U !UP0, `(.L_x_61) ;  /* 0xfffffffd08e87547 */ /* 0x000fea000b83ffff */
.L_x_60:
[-C--:B------:R-:W-:Y:S02]  /*3180*/  SHF.L.U32 R3, R3, R4.reuse, RZ ;  /* 0x0000000403037219 */ /* 0x080fe400000006ff */
[----:B------:R-:W-:Y:S01]  /*3190*/  SHF.L.U32 R0, R0, R4, RZ ;  /* 0x0000000400007219 */ /* 0x000fe200000006ff */
[----:B------:R-:W-:Y:S02]  /*31a0*/  IMAD.SHL.U32 R4, R4, 0x20, RZ ;  /* 0x0000002004047824 */ /* 0x000fe400078e00ff */
[----:B------:R1:W-:Y:S04]  /*31b0*/  ATOMS.OR RZ, [UR5+0x14], R3 ;  /* 0x00001403ffff798c */ /* 0x0003e8000b000005 */
[----:B------:R1:W-:Y:S04]  /*31c0*/  ATOMS.OR RZ, [UR5+0x18], R0 ;  /* 0x00001800ffff798c */ /* 0x0003e8000b000005 */
[----:B------:R1:W-:Y:S01]  /*31d0*/  STS [UR6+0x160], R4 ;  /* 0x00016004ff007988 */ /* 0x0003e20008000806 */
[----:B------:R-:W-:Y:S05]  /*31e0*/  BRA `(.L_x_59) ;  /* 0x0000000000107947 */ /* 0x000fea0003800000 */
.L_x_58:
[----:B------:R-:W-:Y:S02]  /*31f0*/  MOV R0, 0xffffffff ;  /* 0xffffffff00007802 */ /* 0x000fe40000000f00 */
[----:B------:R-:W-:-:S03]  /*3200*/  MOV R4, 0x3230 ;  /* 0x0000323000047802 */ /* 0x000fc60000000f00 */
[----:B------:R1:W-:Y:S04]  /*3210*/  STS [UR6+0x160], R0 ;  /* 0x00016000ff007988 */ /* 0x0003e80008000806 */
[----:B-1---5:R-:W-:Y:S05]  /*3220*/  CALL.REL.NOINC `($__internal_1_$__cuda_sm10x_tcgen05_guardrail_trap_phase_invalid_during_alloc) ;  /* 0x0000006c00ec7944 */ /* 0x022fea0003c00000 */
.L_x_59:
[----:B------:R-:W-:Y:S05]  /*3230*/  WARPSYNC.ALL ;  /* 0x0000000000007948 */ /* 0x000fea0003800000 */
[----:B------:R-:W2:Y:S01]  /*3240*/  S2UR UR4, SR_CgaCtaId ;  /* 0x00000000000479c3 */ /* 0x000ea20000008800 */
[----:B------:R-:W-:Y:S01]  /*3250*/  UMOV UR26, 0x400 ;  /* 0x00000400001a7882 */ /* 0x000fe20000000000 */
[----:B------:R-:W-:-:S06]  /*3260*/  NOP ;  /* 0x0000000000007918 */ /* 0x000fcc0000000000 */
[----:B------:R-:W-:Y:S06]  /*3270*/  BAR.ARV 0x6, 0xa0 ;  /* 0x0182800000007b1d */ /* 0x000fec0000002000 */
[----:B------:R-:W3:Y:S01]  /*3280*/  LDCU UR5, c[0x0][0x38c] ;  /* 0x00007180ff0577ac */ /* 0x000ee20008000800 */
[----:B------:R-:W-:Y:S01]  /*3290*/  LOP3.LUT R2, R2, 0xffff, RZ, 0xc0, !PT ;  /* 0x0000ffff02027812 */ /* 0x000fe200078ec0ff */
[----:B------:R-:W-:Y:S01]  /*32a0*/  IMAD.MOV.U32 R11, RZ, RZ, 0x1 ;  /* 0x00000001ff0b7424 */ /* 0x000fe200078e00ff */
[----:B------:R-:W-:Y:S01]  /*32b0*/  CS2R R8, SRZ ;  /* 0x0000000000087805 */ /* 0x000fe2000001ff00 */
[----:B------:R-:W4:Y:S01]  /*32c0*/  LDCU UR7, c[0x0][0x38c] ;  /* 0x00007180ff0777ac */ /* 0x000f220008000800 */
[----:B------:R-:W-:Y:S01]  /*32d0*/  R2UR UR27, R2 ;  /* 0x00000000021b72ca */ /* 0x000fe200000e0000 */
[----:B------:R-:W-:Y:S01]  /*32e0*/  IMAD.MOV.U32 R10, RZ, RZ, RZ ;  /* 0x000000ffff0a7224 */ /* 0x000fe200078e00ff */
[----:B------:R-:W-:Y:S01]  /*32f0*/  UMOV UR31, URZ ;  /* 0x000000ff001f7c82 */ /* 0x000fe20008000000 */
[----:B------:R-:W-:Y:S01]  /*3300*/  UMOV UR22, URZ ;  /* 0x000000ff00167c82 */ /* 0x000fe20008000000 */
[----:B--2---:R-:W-:Y:S01]  /*3310*/  ULEA UR26, UR4, UR26, 0x18 ;  /* 0x0000001a041a7291 */ /* 0x004fe2000f8ec0ff */
[----:B------:R-:W-:Y:S01]  /*3320*/  UMOV UR38, 0x0 ;  /* 0x0000000000267882 */ /* 0x000fe20000000000 */
[----:B------:R-:W-:-:S02]  /*3330*/  UMOV UR39, 0x8200490 ;  /* 0x0820049000277882 */ /* 0x000fc40000000000 */
[----:B------:R-:W-:Y:S02]  /*3340*/  UIADD3 UR4, UPT, UPT, UR26, 0x8400, URZ ;  /* 0x000084001a047890 */ /* 0x000fe4000fffe0ff */
[----:B------:R-:W-:Y:S02]  /*3350*/  UIADD3 UR6, UPT, UPT, UR26, 0x20400, URZ ;  /* 0x000204001a067890 */ /* 0x000fe4000fffe0ff */
[----:B---3--:R-:W-:Y:S01]  /*3360*/  UIADD3 UR5, UPT, UPT, UR5, 0x3f, URZ ;  /* 0x0000003f05057890 */ /* 0x008fe2000fffe0ff */
[----:B-1----:R-:W1:Y:S01]  /*3370*/  LDS R0, [UR26+0x160] ;  /* 0x0001601aff007984 */ /* 0x002e620008000800 */
[----:B------:R-:W-:Y:S01]  /*3380*/  UMOV UR36, 0x0 ;  /* 0x0000000000247882 */ /* 0x000fe20000000000 */
[----:B------:R-:W-:Y:S01]  /*3390*/  UMOV UR37, 0x8200490 ;  /* 0x0820049000257882 */ /* 0x000fe20000000000 */
[----:B------:R-:W-:Y:S02]  /*33a0*/  USHF.R.S32.HI UR40, URZ, 0x1f, UR5 ;  /* 0x0000001fff287899 */ /* 0x000fe40008011405 */
[----:B----4-:R-:W-:-:S02]  /*33b0*/  UISETP.GE.AND UP4, UPT, UR7, 0x1, UPT ;  /* 0x000000010700788c */ /* 0x010fc4000bf86270 */
[----:B------:R-:W-:Y:S02]  /*33c0*/  ULEA.HI UR40, UR40, UR5, URZ, 0x6 ;  /* 0x0000000528287291 */ /* 0x000fe4000f8f30ff */
[----:B------:R-:W-:Y:S02]  /*33d0*/  USHF.R.U32.HI UR5, URZ, 0x4, UR4 ;  /* 0x00000004ff057899 */ /* 0x000fe40008011604 */
[----:B------:R-:W-:Y:S02]  /*33e0*/  USHF.R.S32.HI UR40, URZ, 0x6, UR40 ;  /* 0x00000006ff287899 */ /* 0x000fe40008011428 */
[----:B------:R-:W-:Y:S02]  /*33f0*/  USHF.R.U32.HI UR4, URZ, 0x4, UR6 ;  /* 0x00000004ff047899 */ /* 0x000fe40008011606 */
[----:B------:R-:W-:Y:S02]  /*3400*/  UISETP.LT.AND UP0, UPT, UR40, 0x1, UPT ;  /* 0x000000012800788c */ /* 0x000fe4000bf01270 */
[----:B------:R-:W-:-:S02]  /*3410*/  ULOP3.LUT UR5, UR5, 0x3fff, URZ, 0xc0, !UPT ;  /* 0x00003fff05057892 */ /* 0x000fc4000f8ec0ff */
[----:B------:R-:W-:Y:S02]  /*3420*/  ULOP3.LUT UR4, UR4, 0x3fff, URZ, 0xc0, !UPT ;  /* 0x00003fff04047892 */ /* 0x000fe4000f8ec0ff */
[----:B------:R-:W-:Y:S02]  /*3430*/  USEL UR41, UR40, 0x1, !UP0 ;  /* 0x0000000128297887 */ /* 0x000fe4000c000000 */
[----:B------:R-:W-:Y:S02]  /*3440*/  ULOP3.LUT UR28, UR5, 0x10000, URZ, 0xfc, !UPT ;  /* 0x00010000051c7892 */ /* 0x000fe4000f8efcff */
[----:B------:R-:W-:Y:S02]  /*3450*/  ULOP3.LUT UR29, UR4, 0x10000, URZ, 0xfc, !UPT ;  /* 0x00010000041d7892 */ /* 0x000fe4000f8efcff */
[----:B------:R-:W-:Y:S01]  /*3460*/  UIADD3 UR41, UPT, UPT, -UR41, URZ, URZ ;  /* 0x000000ff29297290 */ /* 0x000fe2000fffe1ff */
[----:B------:R-:W-:Y:S01]  /*3470*/  UMOV UR34, 0x0 ;  /* 0x0000000000227882 */ /* 0x000fe20000000000 */
[----:B------:R-:W-:Y:S01]  /*3480*/  UMOV UR35, 0x8200490 ;  /* 0x0820049000237882 */ /* 0x000fe20000000000 */
[----:B------:R-:W-:Y:S01]  /*3490*/  UMOV UR32, 0x0 ;  /* 0x0000000000207882 */ /* 0x000fe20000000000 */
[----:B------:R-:W-:Y:S01]  /*34a0*/  UMOV UR33, 0x8200490 ;  /* 0x0820049000217882 */ /* 0x000fe20000000000 */
[----:B-1----:R-:W-:-:S15]  /*34b0*/  R2UR UR42, R0 ;  /* 0x00000000002a72ca */ /* 0x002fde00000e0000 */
.L_x_68:
[----:B------:R-:W-:Y:S02]  /*34c0*/  LEA R0, R10, UR26, 0x3 ;  /* 0x0000001a0a007c11 */ /* 0x000fe4000f8e18ff */
[----:B------:R-:W-:Y:S02]  /*34d0*/  SHF.L.U32 R5, R9, 0x1f, RZ ;  /* 0x0000001f09057819 */ /* 0x000fe400000006ff */
[----:B------:R-:W-:Y:S01]  /*34e0*/  PLOP3.LUT P0, PT, PT, PT, UP4, 0x80, 0x8 ;  /* 0x000000000008781c */ /* 0x000fe20003f0f048 */
[----:B------:R-:W-:Y:S01]  /*34f0*/  VIADD R3, R0, 0xc0 ;  /* 0x000000c000037836 */ /* 0x000fe20000000000 */
[----:B-1----:R-:W1:Y:S02]  /*3500*/  SYNCS.PHASECHK.TRANS64.TRYWAIT P1, [R0+URZ+0xb0], R5 ;  /* 0x0000b005000075a7 */ /* 0x002e6400080211ff */
[----:B-1-3--:R-:W-:Y:S09]  /*3510*/  @!P1 BRA `(.L_x_62) ;  /* 0x0000006400309947 */ /* 0x00aff20003800000 */
.L_x_159:
[----:B------:R-:W-:Y:S01]  /*3520*/  LEA R4, R10, UR26, 0x4 ;  /* 0x0000001a0a047c11 */ /* 0x000fe2000f8e20ff */
[----:B------:R-:W-:Y:S01]  /*3530*/  @UP4 ULEA UR4, UR22, UR26, 0x3 ;  /* 0x0000001a16044291 */ /* 0x000fe2000f8e18ff */
[----:B------:R-:W-:Y:S01]  /*3540*/  PLOP3.LUT P2, PT, PT, PT, PT, 0x80, 0x8 ;  /* 0x000000000008781c */ /* 0x000fe20003f4f070 */
[----:B------:R-:W-:Y:S01]  /*3550*/  ULEA UR30, UR31, UR26, 0x3 ;  /* 0x0000001a1f1e7291 */ /* 0x000fe2000f8e18ff */
[----:B------:R-:W-:Y:S01]  /*3560*/  PRMT R3, RZ, 0x654, R3 ;  /* 0x00000654ff037816 */ /* 0x000fe20000000003 */
[----:B------:R-:W-:Y:S01]  /*3570*/  ULEA UR11, UR31, UR42, 0x7 ;  /* 0x0000002a1f0b7291 */ /* 0x000fe2000f8e38ff */
[----:B-1----:R-:W1:Y:S01]  /*3580*/  LDS.128 R4, [R4+0x140] ;  /* 0x0001400004047984 */ /* 0x002e620000000c00 */
[----:B------:R-:W-:Y:S02]  /*3590*/  @P0 SHF.L.U32 R2, R8, 0x1f, RZ ;  /* 0x0000001f08020819 */ /* 0x000fe400000006ff */
[----:B------:R-:W-:Y:S01]  /*35a0*/  SHF.L.U32 R0, R11, 0x1f, RZ ;  /* 0x0000001f0b007819 */ /* 0x000fe200000006ff */
[----:B------:R-:W-:Y:S01]  /*35b0*/  @!PT LDS RZ, [RZ] ;  /* 0x00000000fffff984 */ /* 0x000fe20000000800 */
[----:B------:R-:W-:Y:S01]  /*35c0*/  @!PT LDS RZ, [RZ] ;  /* 0x00000000fffff984 */ /* 0x000fe20000000800 */
[----:B------:R-:W-:Y:S01]  /*35d0*/  @!PT LDS RZ, [RZ] ;  /* 0x00000000fffff984 */ /* 0x000fe20000000800 */
[----:B------:R-:W-:Y:S01]  /*35e0*/  @!PT LDS RZ, [RZ] ;  /* 0x00000000fffff984 */ /* 0x000fe20000000800 */
[----:B------:R2:W-:Y:S06]  /*35f0*/  MEMBAR.ALL.CTA ;  /* 0x0000000000007992 */ /* 0x0005ec0000008000 */
[----:B--2---:R-:W2:Y:S02]  /*3600*/  FENCE.VIEW.ASYNC.S ;  /* 0x00000000000073c6 */ /* 0x004ea40000000000 */
[----:B--2---:R2:W-:Y:S01]  /*3610*/  SYNCS.ARRIVE.TRANS64.RED.A1T0 RZ, [R3+URZ], RZ ;  /* 0x000000ff03ff79a7 */ /* 0x0045e200081004ff */
[----:B------:R2:W3:Y:S01]  /*3620*/  @P0 SYNCS.PHASECHK.TRANS64.TRYWAIT P2, [UR4], R2 ;  /* 0x00000002ff0005a7 */ /* 0x0004e20008041104 */
[----:B-1----:R-:W-:Y:S01]  /*3630*/  LOP3.LUT P1, RZ, R6, 0x1, RZ, 0xc0, !PT ;  /* 0x0000000106ff7812 */ /* 0x002fe2000782c0ff */
[----:B------:R-:W1:Y:S02]  /*3640*/  SYNCS.PHASECHK.TRANS64.TRYWAIT P0, [UR30+0xf0], R0 ;  /* 0x0000f000ff0075a7 */ /* 0x000e64000800111e */
[----:B-123--:R-:W-:Y:S10]  /*3650*/  @!P0 BRA `(.L_x_63) ;  /* 0x0000006000f48947 */ /* 0x00eff40003800000 */
.L_x_161:
[----:B------:R-:W-:Y:S01]  /*3660*/  IADD3 R10, PT, PT, R10, 0x1, RZ ;  /* 0x000000010a0a7810 */ /* 0x000fe20007ffe0ff */
[----:B------:R-:W-:Y:S06]  /*3670*/  BRA.U !UP4, `(.L_x_64) ;  /* 0x000000010cc07547 */ /* 0x000fec000b800000 */
[----:B------:R-:W-:Y:S01]  /*3680*/  UPLOP3.LUT UP2, UPT, UPT, UPT, UPT, 0x40, 0x4 ;  /* 0x000000000004789c */ /* 0x000fe20003f4e870 */
[----:B------:R-:W-:Y:S01]  /*3690*/  UMOV UR24, UR41 ;  /* 0x0000002900187c82 */ /* 0x000fe20008000000 */
[----:B------:R-:W-:Y:S01]  /*36a0*/  UMOV UR23, UR40 ;  /* 0x0000002800177c82 */ /* 0x000fe20008000000 */
[----:B------:R-:W-:-:S08]  /*36b0*/  UMOV UR10, UR22 ;  /* 0x00000016000a7c82 */ /* 0x000fd00008000000 */
.L_x_67:
[----:B------:R-:W-:Y:S02]  /*36c0*/  UIADD3 UR24, UPT, UPT, UR24, 0x1, URZ ;  /* 0x0000000118187890 */ /* 0x000fe4000fffe0ff */
[----:B--2---:R-:W-:Y:S02]  /*36d0*/  ULEA UR5, UR10, UR26, 0x3 ;  /* 0x0000001a0a057291 */ /* 0x004fe4000f8e18ff */
[----:B------:R-:W-:Y:S01]  /*36e0*/  UISETP.NE.AND UP3, UPT, UR24, URZ, UPT ;  /* 0x000000ff1800728c */ /* 0x000fe2000bf65270 */
[----:B---3--:R-:W-:Y:S10]  /*36f0*/  @P2 BRA `(.L_x_65) ;  /* 0x00000000000c2947 */ /* 0x008ff40003800000 */
[----:B-1----:R-:W-:Y:S04]  /*3700*/  SHF.L.U32 R3, R8, 0x1f, RZ ;  /* 0x0000001f08037819 */ /* 0x002fe800000006ff */
[----:B------:R-:W1:Y:S02]  /*3710*/  SYNCS.PHASECHK.TRANS64.TRYWAIT P0, [UR5], R3 ;  /* 0x00000003ff0075a7 */ /* 0x000e640008001105 */
[----:B-1----:R-:W-:Y:S05]  /*3720*/  @!P0 BRA `(.L_x_66) ;  /* 0x0000006000d88947 */ /* 0x002fea0003800000 */
.L_x_65:
[----:B------:R-:W-:Y:S01]  /*3730*/  UISETP.NE.AND UP0, UPT, UR23, 0x1, UPT ;  /* 0x000000011700788c */ /* 0x000fe2000bf05270 */
[----:B------:R-:W-:Y:S01]  /*3740*/  PLOP3.LUT P2, PT, PT, PT, PT, 0x80, 0x8 ;  /* 0x000000000008781c */ /* 0x000fe20003f4f070 */
[----:B------:R-:W-:Y:S02]  /*3750*/  UIADD3 UR4, UPT, UPT, UR10, 0x1, URZ ;  /* 0x000000010a047890 */ /* 0x000fe4000fffe0ff */
[----:B------:R-:W-:Y:S02]  /*3760*/  UIADD3 UR25, UPT, UPT, UR5, 0x30, URZ ;  /* 0x0000003005197890 */ /* 0x000fe4000fffe0ff */
[----:B------:R-:W-:Y:S01]  /*3770*/  UISETP.NE.AND UP1, UPT, UR4, 0x6, UPT ;  /* 0x000000060400788c */ /* 0x000fe2000bf25270 */
[----:B------:R-:W-:Y:S01]  /*3780*/  PLOP3.LUT P0, PT, PT, PT, UP0, 0x80, 0x8 ;  /* 0x000000000008781c */ /* 0x000fe20003f0f008 */
[----:B------:R-:W-:Y:S02]  /*3790*/  UIADD3 UR23, UPT, UPT, UR23, -0x1, URZ ;  /* 0xffffffff17177890 */ /* 0x000fe4000fffe0ff */
[----:B------:R-:W-:Y:S02]  /*37a0*/  USEL UR6, URZ, 0x1, UP1 ;  /* 0x00000001ff067887 */ /* 0x000fe40008800000 */
[----:B------:R-:W-:Y:S01]  /*37b0*/  USEL UR22, UR4, URZ, UP1 ;  /* 0x000000ff04167287 */ /* 0x000fe20008800000 */
[----:B------:R-:W-:Y:S01]  /*37c0*/  UMOV UR7, 0x40004040 ;  /* 0x4000404000077882 */ /* 0x000fe20000000000 */
[----:B------:R-:W-:Y:S02]  /*37d0*/  UMOV UR5, 0x40004040 ;  /* 0x4000404000057882 */ /* 0x000fe40000000000 */
[----:B------:R-:W-:Y:S01]  /*37e0*/  @UP0 ULEA UR4, UR22, UR26, 0x3 ;  /* 0x0000001a16040291 */ /* 0x000fe2000f8e18ff */
[----:B------:R-:W-:Y:S01]  /*37f0*/  LOP3.LUT R8, R8, UR6, RZ, 0x3c, !PT ;  /* 0x0000000608087c12 */ /* 0x000fe2000f8e3cff */
[----:B------:R-:W-:Y:S01]  /*3800*/  ULEA UR6, UR10, UR29, 0xa ;  /* 0x0000001d0a067291 */ /* 0x000fe2000f8e50ff */
[----:B------:R-:W-:Y:S02]  /*3810*/  UMOV UR21, 0x40004040 ;  /* 0x4000404000157882 */ /* 0x000fe40000000000 */
[----:B-1----:R-:W-:Y:S01]  /*3820*/  @P0 SHF.L.U32 R0, R8, 0x1f, RZ ;  /* 0x0000001f08000819 */ /* 0x002fe200000006ff */
[----:B------:R-:W-:Y:S02]  /*3830*/  UIADD3 UR20, UPT, UPT, UR6, 0x2, URZ ;  /* 0x0000000206147890 */ /* 0x000fe4000fffe0ff */
[----:B------:R-:W-:Y:S01]  /*3840*/  UIADD3 UR16, UPT, UPT, UR6, 0x4, URZ ;  /* 0x0000000406107890 */ /* 0x000fe2000fffe0ff */
[----:B------:R2:W3:Y:S01]  /*3850*/  @P0 SYNCS.PHASECHK.TRANS64.TRYWAIT P2, [UR4], R0 ;  /* 0x00000000ff0005a7 */ /* 0x0004e20008041104 */
[----:B------:R-:W-:Y:S02]  /*3860*/  ULEA UR4, UR10, UR28, 0xa ;  /* 0x0000001c0a047291 */ /* 0x000fe4000f8e50ff */
[----:B------:R-:W-:Y:S02]  /*3870*/  UIADD3 UR12, UPT, UPT, UR6, 0x6, URZ ;  /* 0x00000006060c7890 */ /* 0x000fe4000fffe0ff */
[----:B------:R-:W-:Y:S02]  /*3880*/  UIADD3 UR18, UPT, UPT, UR4, 0x2, URZ ;  /* 0x0000000204127890 */ /* 0x000fe4000fffe0ff */
[----:B------:R-:W-:Y:S02]  /*3890*/  UIADD3 UR14, UPT, UPT, UR4, 0x4, URZ ;  /* 0x00000004040e7890 */ /* 0x000fe4000fffe0ff */
[----:B------:R-:W-:Y:S01]  /*38a0*/  UIADD3 UR8, UPT, UPT, UR4, 0x6, URZ ;  /* 0x0000000604087890 */ /* 0x000fe2000fffe0ff */
[----:B------:R2:W-:Y:S01]  /*38b0*/  UTCHMMA gdesc[UR4], gdesc[UR6], tmem[UR11], tmem[UR38], idesc[UR39], UP2 ;  /* 0x00ff2606040075ea */ /* 0x0005e2000900000b */
[----:B------:R-:W-:Y:S01]  /*38c0*/  UPLOP3.LUT UP2, UPT, UPT, UPT, UPT, 0x80, 0x8 ;  /* 0x000000000008789c */ /* 0x000fe20003f4f070 */
[----:B------:R-:W-:Y:S01]  /*38d0*/  UMOV UR19, 0x40004040 ;  /* 0x4000404000137882 */ /* 0x000fe20000000000 */
[----:B------:R-:W-:Y:S01]  /*38e0*/  UMOV UR17, 0x40004040 ;  /* 0x4000404000117882 */ /* 0x000fe20000000000 */
[----:B------:R2:W-:Y:S01]  /*38f0*/  UTCHMMA gdesc[UR18], gdesc[UR20], tmem[UR11], tmem[UR36], idesc[UR37], UPT ;  /* 0x00ff2414120075ea */ /* 0x0005e2000b80000b */
[----:B------:R-:W-:Y:S01]  /*3900*/  UMOV UR15, 0x40004040 ;  /* 0x40004040000f7882 */ /* 0x000fe20000000000 */
[----:B------:R-:W-:Y:S01]  /*3910*/  UMOV UR13, 0x40004040 ;  /* 0x40004040000d7882 */ /* 0x000fe20000000000 */
[----:B------:R-:W-:Y:S01]  /*3920*/  UMOV UR9, 0x40004040 ;  /* 0x4000404000097882 */ /* 0x000fe20000000000 */
[----:B------:R2:W-:Y:S01]  /*3930*/  UTCHMMA gdesc[UR14], gdesc[UR16], tmem[UR11], tmem[UR34], idesc[UR35], UPT ;  /* 0x00ff22100e0075ea */ /* 0x0005e2000b80000b */
[----:B------:R2:W-:Y:S01]  /*3940*/  UTCHMMA gdesc[UR8], gdesc[UR12], tmem[UR11], tmem[UR32], idesc[UR33], UPT ;  /* 0x00ff200c080075ea */ /* 0x0005e2000b80000b */
[----:B------:R2:W-:Y:S01]  /*3950*/  UTCBAR.MULTICAST [UR25], URZ, UR27 ;  /* 0x000000ff190073e9 */ /* 0x0005e2000800081b */
[----:B------:R-:W-:Y:S01]  /*3960*/  UMOV UR10, UR22 ;  /* 0x00000016000a7c82 */ /* 0x000fe20008000000 */
[----:B------:R-:W-:Y:S05]  /*3970*/  BRA.U UP3, `(.L_x_67) ;  /* 0xfffffffd03507547 */ /* 0x000fea000b83ffff */
.L_x_64:
[----:B--2---:R-:W-:Y:S01]  /*3980*/  UIADD3 UR4, UPT, UPT, UR31, 0x1, URZ ;  /* 0x000000011f047890 */ /* 0x004fe2000fffe0ff */
[C---:B------:R-:W-:Y:S01]  /*3990*/  ISETP.NE.AND P0, PT, R10.reuse, 0x2, PT ;  /* 0x000000020a00780c */ /* 0x040fe20003f05270 */
[----:B------:R-:W-:Y:S02]  /*39a0*/  UIADD3 UR5, UPT, UPT, UR30, 0xd0, URZ ;  /* 0x000000d01e057890 */ /* 0x000fe4000fffe0ff */
[----:B------:R-:W-:Y:S01]  /*39b0*/  UISETP.NE.AND UP0, UPT, UR4, 0x4, UPT ;  /* 0x000000040400788c */ /* 0x000fe2000bf05270 */
[----:B-1----:R-:W-:Y:S02]  /*39c0*/  SEL R0, RZ, 0x1, P0 ;  /* 0x00000001ff007807 */ /* 0x002fe40000000000 */
[----:B------:R-:W-:Y:S01]  /*39d0*/  SEL R10, R10, RZ, P0 ;  /* 0x000000ff0a0a7207 */ /* 0x000fe20000000000 */
[----:B------:R-:W-:Y:S01]  /*39e0*/  USEL UR6, URZ, 0x1, UP0 ;  /* 0x00000001ff067887 */ /* 0x000fe20008000000 */
[----:B------:R-:W-:Y:S01]  /*39f0*/  LOP3.LUT R9, R9, R0, RZ, 0x3c, !PT ;  /* 0x0000000009097212 */ /* 0x000fe200078e3cff */
[----:B------:R-:W-:Y:S01]  /*3a00*/  USEL UR31, UR4, URZ, UP0 ;  /* 0x000000ff041f7287 */ /* 0x000fe20008000000 */
[----:B------:R1:W-:Y:S03]  /*3a10*/  UTCBAR [UR5], URZ ;  /* 0x000000ff050073e9 */ /* 0x0003e600080000ff */
[----:B------:R-:W-:Y:S01]  /*3a20*/  LOP3.LUT R11, R11, UR6, RZ, 0x3c, !PT ;  /* 0x000000060b0b7c12 */ /* 0x000fe2000f8e3cff */
[----:B------:R-:W-:Y:S07]  /*3a30*/  @P1 BRA `(.L_x_68) ;  /* 0xfffffff800a01947 */ /* 0x000fee000383ffff */
[----:B------:R-:W2:Y:S01]  /*3a40*/  S2UR UR8, SR_CgaCtaId ;  /* 0x00000000000879c3 */ /* 0x000ea20000008800 */
[----:B------:R-:W-:Y:S01]  /*3a50*/  ELECT P0, URZ, PT ;  /* 0x0000000000ff782f */ /* 0x000fe20003800000 */
[----:B------:R-:W-:Y:S01]  /*3a60*/  IMAD.MOV.U32 R0, RZ, RZ, 0x1 ;  /* 0x00000001ff007424 */ /* 0x000fe200078e00ff */
[----:B------:R-:W-:Y:S01]  /*3a70*/  UIADD3 UR26, UPT, UPT, UR26, 0xf0, URZ ;  /* 0x000000f01a1a7890 */ /* 0x000fe2000fffe0ff */
[----:B------:R-:W-:Y:S01]  /*3a80*/  SHF.L.U32 R3, R11, 0x1f, RZ ;  /* 0x0000001f0b037819 */ /* 0x000fe200000006ff */
[----:B------:R-:W-:-:S03]  /*3a90*/  UMOV UR4, 0x40 ;  /* 0x0000004000047882 */ /* 0x000fc60000000000 */
[----:B------:R-:W-:Y:S01]  /*3aa0*/  UVIRTCOUNT.DEALLOC.SMPOOL 0x80 ;  /* 0x000000800000784c */ /* 0x000fe20000000000 */
[----:B--2---:R-:W-:Y:S02]  /*3ab0*/  ULEA UR8, UR8, UR4, 0x18 ;  /* 0x0000000408087291 */ /* 0x004fe4000f8ec0ff */
[----:B------:R-:W-:-:S07]  /*3ac0*/  ULEA UR4, UR31, UR26, 0x3 ;  /* 0x0000001a1f047291 */ /* 0x000fce000f8e18ff */
[----:B------:R2:W-:Y:S02]  /*3ad0*/  @P0 STS.U8 [UR8+0x1c], R0 ;  /* 0x00001c00ff000988 */ /* 0x0005e40008000008 */
[----:B------:R-:W4:Y:S02]  /*3ae0*/  SYNCS.PHASECHK.TRANS64.TRYWAIT P0, [UR4], R3 ;  /* 0x00000003ff0075a7 */ /* 0x000f240008001104 */
[----:B--2-4-:R-:W-:Y:S05]  /*3af0*/  @!P0 BRA `(.L_x_69) ;  /* 0x0000005c00fc8947 */ /* 0x014fea0003800000 */
.L_x_164:
[----:B------:R-:W-:-:S04]  /*3b00*/  UIADD3 UR4, UPT, UPT, UR31, 0x1, URZ ;  /* 0x000000011f047890 */ /* 0x000fc8000fffe0ff */
[----:B------:R-:W-:-:S04]  /*3b10*/  UISETP.NE.AND UP0, UPT, UR4, 0x4, UPT ;  /* 0x000000040400788c */ /* 0x000fc8000bf05270 */
[----:B------:R-:W-:Y:S02]  /*3b20*/  USEL UR6, URZ, 0x1, UP0 ;  /* 0x00000001ff067887 */ /* 0x000fe40008000000 */
[----:B------:R-:W-:-:S04]  /*3b30*/  USEL UR4, UR4, URZ, UP0 ;  /* 0x000000ff04047287 */ /* 0x000fc80008000000 */
[----:B-1----:R-:W-:Y:S01]  /*3b40*/  ULEA UR5, UR4, UR26, 0x3 ;  /* 0x0000001a04057291 */ /* 0x002fe2000f8e18ff */
[----:B------:R-:W-:-:S04]  /*3b50*/  LOP3.LUT R2, R11, UR6, RZ, 0x3c, !PT ;  /* 0x000000060b027c12 */ /* 0x000fc8000f8e3cff */
[----:B--2---:R-:W-:-:S04]  /*3b60*/  SHF.L.U32 R3, R2, 0x1f, RZ ;  /* 0x0000001f02037819 */ /* 0x004fc800000006ff */
[----:B------:R-:W1:Y:S02]  /*3b70*/  SYNCS.PHASECHK.TRANS64.TRYWAIT P0, [UR5], R3 ;  /* 0x00000003ff0075a7 */ /* 0x000e640008001105 */
[----:B-1----:R-:W-:Y:S05]  /*3b80*/  @!P0 BRA `(.L_x_70) ;  /* 0x0000005c00f08947 */ /* 0x002fea0003800000 */
.L_x_166:
        /* <DEDUP_REMOVED lines=9> */
.L_x_168:
[----:B------:R-:W-:-:S04]  /*3c20*/  UIADD3 UR4, UPT, UPT, UR4, 0x1, URZ ;  /* 0x0000000104047890 */ /* 0x000fc8000fffe0ff */
[----:B------:R-:W-:-:S04]  /*3c30*/  UISETP.NE.AND UP0, UPT, UR4, 0x4, UPT ;  /* 0x000000040400788c */ /* 0x000fc8000bf05270 */
[----:B------:R-:W-:Y:S02]  /*3c40*/  USEL UR5, URZ, 0x1, UP0 ;  /* 0x00000001ff057887 */ /* 0x000fe40008000000 */
[----:B------:R-:W-:-:S04]  /*3c50*/  USEL UR4, UR4, URZ, UP0 ;  /* 0x000000ff04047287 */ /* 0x000fc80008000000 */
[----:B------:R-:W-:Y:S01]  /*3c60*/  ULEA UR4, UR4, UR26, 0x3 ;  /* 0x0000001a04047291 */ /* 0x000fe2000f8e18ff */
[----:B-1----:R-:W-:-:S04]  /*3c70*/  LOP3.LUT R3, R2, UR5, RZ, 0x3c, !PT ;  /* 0x0000000502037c12 */ /* 0x002fc8000f8e3cff */
[----:B------:R-:W-:-:S04]  /*3c80*/  SHF.L.U32 R3, R3, 0x1f, RZ ;  /* 0x0000001f03037819 */ /* 0x000fc800000006ff */
[----:B------:R-:W1:Y:S02]  /*3c90*/  SYNCS.PHASECHK.TRANS64.TRYWAIT P0, [UR4], R3 ;  /* 0x00000003ff0075a7 */ /* 0x000e640008001104 */
[----:B-1----:R-:W-:Y:S05]  /*3ca0*/  @!P0 BRA `(.L_x_72) ;  /* 0x0000005c00d88947 */ /* 0x002fea0003800000 */
.L_x_170:
[----:B------:R-:W-:Y:S01]  /*3cb0*/  NOP ;  /* 0x0000000000007918 */ /* 0x000fe20000000000 */
[----:B-1----:R-:W1:Y:S01]  /*3cc0*/  LDS R0, [UR8+0x14] ;  /* 0x00001408ff007984 */ /* 0x002e620008000800 */
[----:B------:R-:W-:Y:S01]  /*3cd0*/  ULOP3.LUT UR4, UR42, 0xffff, URZ, 0xc0, !UPT ;  /* 0x0000ffff2a047892 */ /* 0x000fe2000f8ec0ff */
[----:B------:R-:W-:Y:S01]  /*3ce0*/  UMOV UR5, 0xffff ;  /* 0x0000ffff00057882 */ /* 0x000fe20000000000 */
[----:B------:R-:W-:Y:S02]  /*3cf0*/  UMOV UR6, 0x1 ;  /* 0x0000000100067882 */ /* 0x000fe40000000000 */
[----:B------:R-:W-:-:S04]  /*3d00*/  USHF.R.U32.HI UR4, URZ, 0x5, UR4 ;  /* 0x00000005ff047899 */ /* 0x000fc80008011604 */
[----:B------:R-:W-:Y:S02]  /*3d10*/  USHF.L.U32 UR5, UR5, UR4, URZ ;  /* 0x0000000405057299 */ /* 0x000fe400080006ff */
[----:B------:R-:W-:-:S04]  /*3d20*/  USHF.L.U32 UR4, UR6, UR4, URZ ;  /* 0x0000000406047299 */ /* 0x000fc800080006ff */
[----:B-1----:R-:W-:-:S04]  /*3d30*/  LOP3.LUT R0, R0, UR5, RZ, 0xc0, !PT ;  /* 0x0000000500007c12 */ /* 0x002fc8000f8ec0ff */
[----:B------:R-:W-:-:S13]  /*3d40*/  ISETP.NE.AND P0, PT, R0, UR5, PT ;  /* 0x0000000500007c0c */ /* 0x000fda000bf05270 */
[----:B------:R-:W-:Y:S05]  /*3d50*/  @P0 BRA `(.L_x_73) ;  /* 0x0000000000580947 */ /* 0x000fea0003800000 */
[----:B------:R-:W1:Y:S02]  /*3d60*/  LDS R0, [UR8+0x18] ;  /* 0x00001808ff007984 */ /* 0x000e640008000800 */
[----:B-1----:R-:W-:-:S04]  /*3d70*/  LOP3.LUT R0, R0, UR4, RZ, 0xc0, !PT ;  /* 0x0000000400007c12 */ /* 0x002fc8000f8ec0ff */
[----:B------:R-:W-:-:S13]  /*3d80*/  ISETP.NE.AND P0, PT, R0, UR4, PT ;  /* 0x0000000400007c0c */ /* 0x000fda000bf05270 */
[----:B------:R-:W-:Y:S05]  /*3d90*/  @P0 BRA `(.L_x_74) ;  /* 0x00000000003c0947 */ /* 0x000fea0003800000 */
[----:B------:R-:W1:Y:S01]  /*3da0*/  S2R R2, SR_LANEID ;  /* 0x0000000000027919 */ /* 0x000e620000000000 */
[----:B------:R-:W-:Y:S01]  /*3db0*/  ULOP3.LUT UR5, URZ, UR5, URZ, 0x33, !UPT ;  /* 0x00000005ff057292 */ /* 0x000fe2000f8e33ff */
[----:B------:R-:W-:Y:S01]  /*3dc0*/  LOP3.LUT R4, RZ, UR4, RZ, 0x33, !PT ;  /* 0x00000004ff047c12 */ /* 0x000fe2000f8e33ff */
[----:B------:R-:W-:Y:S02]  /*3dd0*/  VOTEU.ANY UR4, UPT, PT ;  /* 0x0000000000047886 */ /* 0x000fe400038e0100 */
[----:B------:R-:W-:Y:S01]  /*3de0*/  UFLO.U32 UR4, UR4 ;  /* 0x00000004000472bd */ /* 0x000fe200080e0000 */
[----:B------:R-:W2:Y:S01]  /*3df0*/  REDUX UR6, R4 ;  /* 0x00000000040673c4 */ /* 0x000ea20000000000 */
[----:B------:R-:W-:-:S06]  /*3e00*/  IMAD.U32 R0, RZ, RZ, UR5 ;  /* 0x00000005ff007e24 */ /* 0x000fcc000f8e00ff */
[----:B------:R4:W-:Y:S01]  /*3e10*/  UTCATOMSWS.AND URZ, UR5 ;  /* 0x0000000500ff79e3 */ /* 0x0009e20008000000 */
[----:B------:R-:W3:Y:S01]  /*3e20*/  REDUX UR7, R0 ;  /* 0x00000000000773c4 */ /* 0x000ee20000000000 */
[----:B-1----:R-:W-:Y:S01]  /*3e30*/  ISETP.EQ.U32.AND P0, PT, R2, UR4, PT ;  /* 0x0000000402007c0c */ /* 0x002fe2000bf02070 */
[----:B--2---:R-:W-:Y:S01]  /*3e40*/  IMAD.U32 R2, RZ, RZ, UR6 ;  /* 0x00000006ff027e24 */ /* 0x004fe2000f8e00ff */
[----:B---3--:R-:W-:-:S11]  /*3e50*/  MOV R3, UR7 ;  /* 0x0000000700037c02 */ /* 0x008fd60008000f00 */
[----:B------:R4:W-:Y:S04]  /*3e60*/  @P0 ATOMS.AND RZ, [UR8+0x14], R3 ;  /* 0x00001403ffff098c */ /* 0x0009e8000a800008 */
[----:B------:R4:W-:Y:S01]  /*3e70*/  @P0 ATOMS.AND RZ, [UR8+0x18], R2 ;  /* 0x00001802ffff098c */ /* 0x0009e2000a800008 */
[----:B------:R-:W-:Y:S05]  /*3e80*/  BRA `(.L_x_75) ;  /* 0x0000000000147947 */ /* 0x000fea0003800000 */
.L_x_74:
[----:B------:R-:W-:Y:S02]  /*3e90*/  MOV R2, 0x3eb0 ;  /* 0x00003eb000027802 */ /* 0x000fe40000000f00 */
[----:B---3-5:R-:W-:Y:S05]  /*3ea0*/  CALL.REL.NOINC `($__internal_0_$__cuda_sm10x_tcgen05_guardrail_trap_col_being_dealloced_not_returned_by_alloc) ;  /* 0x0000006000c07944 */ /* 0x028fea0003c00000 */
[----:B------:R-:W-:Y:S05]  /*3eb0*/  BRA `(.L_x_75) ;  /* 0x0000000000087947 */ /* 0x000fea0003800000 */
.L_x_73:
[----:B------:R-:W-:Y:S02]  /*3ec0*/  MOV R2, 0x3ee0 ;  /* 0x00003ee000027802 */ /* 0x000fe40000000f00 */
[----:B---3-5:R-:W-:Y:S05]  /*3ed0*/  CALL.REL.NOINC `($__internal_2_$__cuda_sm10x_tcgen05_guardrail_trap_unallocated_columns_being_dealloced) ;  /* 0x0000006000cc7944 */ /* 0x028fea0003c00000 */
.L_x_75:
[----:B------:R-:W-:Y:S01]  /*3ee0*/  NOP ;  /* 0x0000000000007918 */ /* 0x000fe20000000000 */
[----:B----4-:R-:W-:Y:S05]  /*3ef0*/  EXIT ;  /* 0x000000000000794d */ /* 0x010fea0003800000 */
.L_x_57:
[----:B------:R-:W-:-:S09]  /*3f00*/  UISETP.NE.OR UP0, UPT, UR17, 0x3, !UP3 ;  /* 0x000000031100788c */ /* 0x000fd2000df05670 */
[----:B------:R-:W-:Y:S05]  /*3f10*/  BRA.U UP0, `(.L_x_76) ;  /* 0x0000001100547547 */ /* 0x000fea000b800000 */
[----:B------:R-:W1:Y:S01]  /*3f20*/  LDCU UR31, c[0x0][0x370] ;  /* 0x00006e00ff1f77ac */ /* 0x000e620008000800 */
[----:B------:R-:W2:Y:S01]  /*3f30*/  LDC.64 R16, c[0x0][0x348] ;  /* 0x0000d200ff107b82 */ /* 0x000ea20000000a00 */
[----:B------:R-:W-:Y:S02]  /*3f40*/  HFMA2 R13, -RZ, RZ, 0, 0 ;  /* 0x00000000ff0d7431 */ /* 0x000fe400000001ff */
[----:B------:R-:W-:Y:S01]  /*3f50*/  IMAD.MOV.U32 R15, RZ, RZ, 0x1 ;  /* 0x00000001ff0f7424 */ /* 0x000fe200078e00ff */
[----:B------:R-:W1:Y:S01]  /*3f60*/  LDCU.128 UR48, c[0x0][0xb10] ;  /* 0x00016200ff3077ac */ /* 0x000e620008000c00 */
[----:B------:R-:W-:Y:S01]  /*3f70*/  IMAD.MOV.U32 R14, RZ, RZ, RZ ;  /* 0x000000ffff0e7224 */ /* 0x000fe200078e00ff */
[----:B------:R-:W-:Y:S01]  /*3f80*/  MOV R7, 0x2000 ;  /* 0x0000200000077802 */ /* 0x000fe20000000f00 */
[----:B------:R-:W3:Y:S01]  /*3f90*/  LDCU UR30, c[0x0][0x374] ;  /* 0x00006e80ff1e77ac */ /* 0x000ee20008000800 */
[----:B------:R-:W4:Y:S01]  /*3fa0*/  LDC.64 R2, c[0x0][0x888] ;  /* 0x00022200ff027b82 */ /* 0x000f220000000a00 */
[----:B------:R-:W3:Y:S01]  /*3fb0*/  LDCU UR15, c[0x0][0xb0c] ;  /* 0x00016180ff0f77ac */ /* 0x000ee20008000800 */
[----:B------:R-:W2:Y:S06]  /*3fc0*/  LDCU UR40, c[0x0][0xb20] ;  /* 0x00016400ff2877ac */ /* 0x000eac0008000800 */
[----:B------:R-:W4:Y:S01]  /*3fd0*/  LDC.64 R4, c[0x0][0x890] ;  /* 0x00022400ff047b82 */ /* 0x000f220000000a00 */
[----:B------:R-:W2:Y:S01]  /*3fe0*/  LDCU UR4, c[0x0][0xb30] ;  /* 0x00016600ff0477ac */ /* 0x000ea20008000800 */
[----:B------:R-:W-:Y:S01]  /*3ff0*/  UMOV UR21, 0x400 ;  /* 0x0000040000157882 */ /* 0x000fe20000000000 */
[----:B-1----:R-:W-:-:S02]  /*4000*/  UIMAD.WIDE.U32 UR6, UR31, UR48, URZ ;  /* 0x000000301f0672a5 */ /* 0x002fc4000f8e00ff */
[----:B---3--:R-:W-:Y:S02]  /*4010*/  UIMAD.WIDE.U32 UR8, UR30, UR51, URZ ;  /* 0x000000331e0872a5 */ /* 0x008fe4000f8e00ff */
[----:B------:R-:W-:Y:S02]  /*4020*/  ULEA UR21, UR47, UR21, 0x18 ;  /* 0x000000152f157291 */ /* 0x000fe4000f8ec0ff */
[----:B------:R-:W-:Y:S02]  /*4030*/  UPLOP3.LUT UP3, UPT, UPT, UPT, UPT, 0x40, 0x4 ;  /* 0x000000000004789c */ /* 0x000fe40003f6e870 */
[----:B------:R-:W-:Y:S01]  /*4040*/  UIADD3 UR37, UPT, UPT, UR21, 0x78, URZ ;  /* 0x0000007815257890 */ /* 0x000fe2000fffe0ff */
[----:B------:R-:W-:Y:S01]  /*4050*/  UMOV UR6, UR7 ;  /* 0x0000000700067c82 */ /* 0x000fe20008000000 */
[----:B------:R-:W-:Y:S01]  /*4060*/  UMOV UR38, UR9 ;  /* 0x0000000900267c82 */ /* 0x000fe20008000000 */
[----:B------:R-:W-:Y:S02]  /*4070*/  UISETP.GE.AND UP0, UPT, UR42, 0x1, UPT ;  /* 0x000000012a00788c */ /* 0x000fe4000bf06270 */
[----:B------:R-:W-:Y:S01]  /*4080*/  UISETP.NE.AND UP4, UPT, UR42, 0x1, UPT ;  /* 0x000000012a00788c */ /* 0x000fe2000bf85270 */
[----:B------:R-:W1:Y:S01]  /*4090*/  LDCU.64 UR22, c[0x0][0xb28] ;  /* 0x00016500ff1677ac */ /* 0x000e620008000a00 */
[----:B------:R-:W-:-:S02]  /*40a0*/  UISETP.NE.AND UP6, UPT, UR15, 0x1, UPT ;  /* 0x000000010f00788c */ /* 0x000fc4000bfc5270 */
[----:B------:R-:W-:Y:S02]  /*40b0*/  UISETP.NE.AND UP5, UPT, UR50, 0x1, UPT ;  /* 0x000000013200788c */ /* 0x000fe4000bfa5270 */
[----:B------:R-:W-:Y:S02]  /*40c0*/  UIADD3 UR33, UPT, UPT, UR21, 0x60, URZ ;  /* 0x0000006015217890 */ /* 0x000fe4000fffe0ff */
[----:B------:R-:W-:Y:S02]  /*40d0*/  UIADD3 UR25, UPT, UPT, UR21, 0x68, URZ ;  /* 0x0000006815197890 */ /* 0x000fe4000fffe0ff */
[----:B------:R-:W-:Y:S02]  /*40e0*/  UIADD3 UR17, UPT, UPT, UR21, 0x70, URZ ;  /* 0x0000007015117890 */ /* 0x000fe4000fffe0ff */
[----:B------:R-:W-:Y:S02]  /*40f0*/  UPRMT UR37, UR47, 0x654, UR37 ;  /* 0x000006542f257896 */ /* 0x000fe40008000025 */
[----:B------:R-:W-:-:S02]  /*4100*/  USHF.R.U32.HI UR39, URZ, UR49, UR6 ;  /* 0x00000031ff277299 */ /* 0x000fc40008011606 */
[----:B--2---:R-:W-:Y:S02]  /*4110*/  USHF.R.U32.HI UR38, URZ, UR40, UR38 ;  /* 0x00000028ff267299 */ /* 0x004fe40008011626 */
[----:B------:R-:W-:-:S11]  /*4120*/  UISETP.NE.AND UP2, UPT, UR4, 0x1, UPT ;  /* 0x000000010400788c */ /* 0x000fd6000bf45270 */
.L_x_87:
[C---:B------:R-:W-:Y:S02]  /*4130*/  LEA R12, R14.reuse, UR21, 0x3 ;  /* 0x000000150e0c7c11 */ /* 0x040fe4000f8e18ff */
[----:B------:R-:W-:Y:S02]  /*4140*/  SHF.L.U32 R9, R13, 0x1f, RZ ;  /* 0x0000001f0d097819 */ /* 0x000fe400000006ff */
[----:B------:R-:W-:Y:S02]  /*4150*/  LEA R10, R14, UR21, 0x4 ;  /* 0x000000150e0a7c11 */ /* 0x000fe4000f8e20ff */
[----:B--2---:R-:W2:Y:S02]  /*4160*/  SYNCS.PHASECHK.TRANS64.TRYWAIT P0, [R12+URZ+0xb0], R9 ;  /* 0x0000b0090c0075a7 */ /* 0x004ea400080011ff */
[----:B--2---:R-:W-:Y:S05]  /*4170*/  @!P0 BRA `(.L_x_77) ;  /* 0x0000005800bc8947 */ /* 0x004fea0003800000 */
.L_x_171:
[----:B--2---:R-:W2:Y:S01]  /*4180*/  LDS.128 R8, [R10+0x140] ;  /* 0x000140000a087984 */ /* 0x004ea20000000c00 */
[----:B------:R-:W-:Y:S01]  /*4190*/  UISETP.GE.AND UP0, UPT, UR42, 0x1, UPT ;  /* 0x000000012a00788c */ /* 0x000fe2000bf06270 */
[----:B------:R-:W-:Y:S01]  /*41a0*/  @!PT LDS RZ, [RZ] ;  /* 0x00000000fffff984 */ /* 0x000fe20000000800 */
[----:B------:R-:W-:Y:S01]  /*41b0*/  @!PT LDS RZ, [RZ] ;  /* 0x00000000fffff984 */ /* 0x000fe20000000800 */
[----:B------:R-:W-:Y:S01]  /*41c0*/  @!PT LDS RZ, [RZ] ;  /* 0x00000000fffff984 */ /* 0x000fe20000000800 */
[----:B------:R-:W-:Y:S01]  /*41d0*/  @!PT LDS RZ, [RZ] ;  /* 0x00000000fffff984 */ /* 0x000fe20000000800 */
[----:B------:R3:W-:Y:S06]  /*41e0*/  MEMBAR.ALL.CTA ;  /* 0x0000000000007992 */ /* 0x0007ec0000008000 */
[----:B---3--:R-:W3:Y:S01]  /*41f0*/  FENCE.VIEW.ASYNC.S ;  /* 0x00000000000073c6 */ /* 0x008ee20000000000 */
[----:B--2---:R-:W-:Y:S11]  /*4200*/  LOP3.LUT P0, RZ, R10, 0x1, RZ, 0xc0, !PT ;  /* 0x000000010aff7812 */ /* 0x004ff6000780c0ff */
[----:B------:R-:W-:Y:S02]  /*4210*/  @!UPT UIADD3 URZ, UPT, UPT, URZ, URZ, URZ ;  /* 0x000000fffffff290 */ /* 0x000fe4000fffe0ff */
[----:B---3--:R-:W-:Y:S01]  /*4220*/  VOTEU.ANY UP1, P0 ;  /* 0x0000000000ff7886 */ /* 0x008fe20000020100 */
[----:B------:R-:W-:Y:S11]  /*4230*/  PLOP3.LUT P0, PT, PT, PT, UP1, 0x80, 0x8 ;  /* 0x000000000008781c */ /* 0x000ff60003f0f018 */
[----:B------:R-:W-:Y:S02]  /*4240*/  @!UPT UIADD3 URZ, UPT, UPT, URZ, URZ, URZ ;  /* 0x000000fffffff290 */ /* 0x000fe4000fffe0ff */
[----:B------:R-:W-:Y:S02]  /*4250*/  @P0 SHF.R.U32.HI R0, RZ, 0x10, R9 ;  /* 0x00000010ff000819 */ /* 0x000fe40000011609 */
[----:B------:R-:W-:Y:S02]  /*4260*/  @P0 MOV R6, R8 ;  /* 0x0000000800060202 */ /* 0x000fe40000000f00 */
[----:B------:R-:W-:Y:S01]  /*4270*/  @P0 R2UR UR4, R0 ;  /* 0x00000000000402ca */ /* 0x000fe200000e0000 */
[----:B------:R-:W-:Y:S01]  /*4280*/  VIADD R0, R12, 0xc0 ;  /* 0x000000c00c007836 */ /* 0x000fe20000000000 */
[----:B------:R-:W-:Y:S02]  /*4290*/  @P0 LOP3.LUT R8, R9, 0xffff, RZ, 0xc0, !PT ;  /* 0x0000ffff09080812 */ /* 0x000fe400078ec0ff */
[----:B------:R-:W-:Y:S02]  /*42a0*/  @P0 R2UR UR6, R6 ;  /* 0x00000000060602ca */ /* 0x000fe400000e0000 */
[----:B------:R-:W-:Y:S02]  /*42b0*/  PRMT R0, RZ, 0x654, R0 ;  /* 0x00000654ff007816 */ /* 0x000fe40000000000 */
[----:B------:R-:W-:Y:S02]  /*42c0*/  @P0 R2UR UR5, R8 ;  /* 0x00000000080502ca */ /* 0x000fe400000e0000 */
[----:B------:R2:W-:Y:S03]  /*42d0*/  SYNCS.ARRIVE.TRANS64.RED.A1T0 RZ, [R0+URZ], RZ ;  /* 0x000000ff00ff79a7 */ /* 0x0005e600081004ff */
[----:B------:R-:W-:Y:S04]  /*42e0*/  @UP1 UMOV UR29, UR4 ;  /* 0x00000004001d1c82 */ /* 0x000fe80008000000 */
[----:B------:R-:W-:Y:S04]  /*42f0*/  @UP1 UMOV UR14, UR6 ;  /* 0x00000006000e1c82 */ /* 0x000fe80008000000 */
[----:B------:R-:W-:Y:S01]  /*4300*/  @UP1 UMOV UR13, UR5 ;  /* 0x00000005000d1c82 */ /* 0x000fe20008000000 */
[----:B------:R-:W-:Y:S05]  /*4310*/  BRA.U !UP0, `(.L_x_78) ;  /* 0x0000000108a47547 */ /* 0x000fea000b800000 */
[----:B------:R-:W-:Y:S02]  /*4320*/  UIMAD.WIDE.U32 UR18, UR13, UR51, URZ ;  /* 0x000000330d1272a5 */ /* 0x000fe4000f8e00ff */
[----:B------:R-:W-:Y:S02]  /*4330*/  UIMAD.WIDE.U32 UR26, UR14, UR48, URZ ;  /* 0x000000300e1a72a5 */ /* 0x000fe4000f8e00ff */
[----:B------:R-:W-:Y:S02]  /*4340*/  USEL UR4, UR30, UR38, !UP5 ;  /* 0x000000261e047287 */ /* 0x000fe4000e800000 */
[----:B------:R-:W-:Y:S02]  /*4350*/  USEL UR7, UR31, UR39, !UP6 ;  /* 0x000000271f077287 */ /* 0x000fe4000f000000 */
[----:B-1----:R-:W-:Y:S02]  /*4360*/  UIMAD.WIDE.U32 UR8, UR4, UR22, URZ ;  /* 0x00000016040872a5 */ /* 0x002fe4000f8e00ff */
[----:B------:R-:W-:Y:S01]  /*4370*/  UIMAD.WIDE.U32 UR10, UR7, UR22, URZ ;  /* 0x00000016070a72a5 */ /* 0x000fe2000f8e00ff */
[----:B------:R-:W-:Y:S02]  /*4380*/  UMOV UR5, UR19 ;  /* 0x0000001300057c82 */ /* 0x000fe40008000000 */
[----:B------:R-:W-:Y:S03]  /*4390*/  USHF.R.U32.HI UR6, URZ, UR40, UR5 ;  /* 0x00000028ff067299 */ /* 0x000fe60008011605 */
[----:B------:R-:W-:Y:S01]  /*43a0*/  UMOV UR5, UR27 ;  /* 0x0000001b00057c82 */ /* 0x000fe20008000000 */
[----:B------:R-:W-:Y:S02]  /*43b0*/  USEL UR6, UR13, UR6, !UP5 ;  /* 0x000000060d067287 */ /* 0x000fe4000e800000 */
[----:B------:R-:W-:Y:S03]  /*43c0*/  USHF.R.U32.HI UR12, URZ, UR49, UR5 ;  /* 0x00000031ff0c7299 */ /* 0x000fe60008011605 */
[----:B------:R-:W-:Y:S02]  /*43d0*/  UMOV UR5, UR9 ;  /* 0x0000000900057c82 */ /* 0x000fe40008000000 */
[----:B------:R-:W-:Y:S03]  /*43e0*/  @UP4 USHF.R.U32.HI UR4, URZ, UR23, UR5 ;  /* 0x00000017ff044299 */ /* 0x000fe60008011605 */
[----:B------:R-:W-:Y:S01]  /*43f0*/  UMOV UR5, UR11 ;  /* 0x0000000b00057c82 */ /* 0x000fe20008000000 */
[----:B------:R-:W-:Y:S02]  /*4400*/  UIMAD UR4, UR42, UR4, URZ ;  /* 0x000000042a0472a4 */ /* 0x000fe4000f8e02ff */
[----:B------:R-:W-:Y:S02]  /*4410*/  @UP4 USHF.R.U32.HI UR7, URZ, UR23, UR5 ;  /* 0x00000017ff074299 */ /* 0x000fe40008011605 */
[----:B------:R-:W-:Y:S02]  /*4420*/  UIMAD.WIDE.U32 UR10, UR6, UR22, URZ ;  /* 0x00000016060a72a5 */ /* 0x000fe4000f8e00ff */
[----:B------:R-:W-:Y:S02]  /*4430*/  USEL UR5, UR14, UR12, !UP6 ;  /* 0x0000000c0e057287 */ /* 0x000fe4000f000000 */
[----:B------:R-:W-:Y:S02]  /*4440*/  UIMAD UR8, UR42, UR7, URZ ;  /* 0x000000072a0872a4 */ /* 0x000fe4000f8e02ff */
[----:B------:R-:W-:Y:S03]  /*4450*/  UISETP.GE.AND UP0, UPT, UR6, UR4, UPT ;  /* 0x000000040600728c */ /* 0x000fe6000bf06270 */
[----:B------:R-:W-:Y:S01]  /*4460*/  UMOV UR4, UR11 ;  /* 0x0000000b00047c82 */ /* 0x000fe20008000000 */
[----:B------:R-:W-:Y:S02]  /*4470*/  UISETP.GE.OR UP0, UPT, UR5, UR8, UP0 ;  /* 0x000000080500728c */ /* 0x000fe40008706670 */
[----:B------:R-:W-:Y:S02]  /*4480*/  USHF.R.U32.HI UR4, URZ, UR23, UR4 ;  /* 0x00000017ff047299 */ /* 0x000fe40008011604 */
[----:B------:R-:W-:Y:S02]  /*4490*/  UIMAD.WIDE.U32 UR8, UR5, UR22, URZ ;  /* 0x00000016050872a5 */ /* 0x000fe4000f8e00ff */
[----:B------:R-:W-:Y:S04]  /*44a0*/  USEL UR10, UR6, UR4, !UP4 ;  /* 0x00000004060a7287 */ /* 0x000fe8000e000000 */
[----:B------:R-:W-:Y:S01]  /*44b0*/  UIADD3 UR11, UPT, UPT, -UR10, URZ, URZ ;  /* 0x000000ff0a0b7290 */ /* 0x000fe2000fffe1ff */
[----:B------:R-:W-:Y:S02]  /*44c0*/  @!UP0 UMOV UR4, UR9 ;  /* 0x0000000900048c82 */ /* 0x000fe40008000000 */
[----:B------:R-:W-:Y:S02]  /*44d0*/  @!UP0 USHF.R.U32.HI UR4, URZ, UR23, UR4 ;  /* 0x00000017ff048299 */ /* 0x000fe40008011604 */
[----:B------:R-:W-:Y:S02]  /*44e0*/  UIMAD UR8, UR42, UR11, UR6 ;  /* 0x0000000b2a0872a4 */ /* 0x000fe4000f8e0206 */
[----:B------:R-:W-:Y:S04]  /*44f0*/  @!UP0 USEL UR4, UR5, UR4, !UP4 ;  /* 0x0000000405048287 */ /* 0x000fe8000e000000 */
[----:B------:R-:W-:Y:S02]  /*4500*/  @!UP0 UIMAD UR8, UR7, UR8, UR4 ;  /* 0x00000008070882a4 */ /* 0x000fe4000f8e0204 */
[----:B------:R-:W-:Y:S02]  /*4510*/  @!UP0 UIADD3 UR9, UPT, UPT, UR10, -UR4, URZ ;  /* 0x800000040a098290 */ /* 0x000fe4000fffe0ff */
[----:B------:R-:W-:Y:S02]  /*4520*/  UIADD3 UR4, UPT, UPT, -UR5, URZ, URZ ;  /* 0x000000ff05047290 */ /* 0x000fe4000fffe1ff */
[----:B------:R-:W-:Y:S02]  /*4530*/  UIADD3 UR7, UPT, UPT, -UR6, URZ, URZ ;  /* 0x000000ff06077290 */ /* 0x000fe4000fffe1ff */
[----:B------:R-:W-:Y:S02]  /*4540*/  @!UP0 UIMAD UR6, UR9, UR42, UR5 ;  /* 0x0000002a090682a4 */ /* 0x000fe4000f8e0205 */
[----:B------:R-:W-:Y:S02]  /*4550*/  UIMAD UR14, UR15, UR4, UR14 ;  /* 0x000000040f0e72a4 */ /* 0x000fe4000f8e020e */
[----:B------:R-:W-:Y:S01]  /*4560*/  UIMAD UR13, UR50, UR7, UR13 ;  /* 0x00000007320d72a4 */ /* 0x000fe2000f8e020d */
[----:B------:R-:W-:Y:S02]  /*4570*/  @!UP0 UMOV UR5, UR8 ;  /* 0x0000000800058c82 */ /* 0x000fe40008000000 */
[----:B------:R-:W-:Y:S02]  /*4580*/  UIMAD UR14, UR5, UR15, UR14 ;  /* 0x0000000f050e72a4 */ /* 0x000fe4000f8e020e */
[----:B------:R-:W-:Y:S11]  /*4590*/  UIMAD UR13, UR6, UR50, UR13 ;  /* 0x00000032060d72a4 */ /* 0x000ff6000f8e020d */
[----:B------:R-:W-:Y:S01]  /*45a0*/  @!UPT UIADD3 URZ, UPT, UPT, URZ, URZ, URZ ;  /* 0x000000fffffff290 */ /* 0x000fe2000fffe0ff */
.L_x_78:
[----:B------:R-:W3:Y:S01]  /*45b0*/  @!UP2 LDCU.128 UR8, c[0x0][0xb10] ;  /* 0x00016200ff08a7ac */ /* 0x000ee20008000c00 */
[C---:B----4-:R-:W-:Y:S02]  /*45c0*/  ISETP.NE.U32.AND P1, PT, R4.reuse, RZ, PT ;  /* 0x000000ff0400720c */ /* 0x050fe40003f25070 */
[----:B------:R-:W-:Y:S02]  /*45d0*/  ISETP.NE.U32.AND P0, PT, R4, RZ, PT ;  /* 0x000000ff0400720c */ /* 0x000fe40003f05070 */
[C---:B------:R-:W-:Y:S02]  /*45e0*/  ISETP.NE.AND.EX P1, PT, R5.reuse, RZ, PT, P1 ;  /* 0x000000ff0500720c */ /* 0x040fe40003f25310 */
[----:B------:R-:W-:Y:S01]  /*45f0*/  ISETP.NE.AND.EX P0, PT, R5, RZ, PT, P0 ;  /* 0x000000ff0500720c */ /* 0x000fe20003f05300 */
[----:B------:R-:W4:Y:S01]  /*4600*/  @!UP2 LDCU UR5, c[0x0][0xb0c] ;  /* 0x00016180ff05a7ac */ /* 0x000f220008000800 */
[----:B------:R-:W-:Y:S01]  /*4610*/  SHF.L.U32 R9, R15, 0x1f, RZ ;  /* 0x0000001f0f097819 */ /* 0x000fe200000006ff */
[----:B------:R-:W-:Y:S02]  /*4620*/  USHF.L.U32 UR35, UR16, 0x7, URZ ;  /* 0x0000000710237899 */ /* 0x000fe400080006ff */
[----:B------:R-:W-:Y:S02]  /*4630*/  USHF.L.U32 UR34, UR20, 0x7, URZ ;  /* 0x0000000714227899 */ /* 0x000fe400080006ff */
[----:B---3--:R-:W-:Y:S07]  /*4640*/  UIMAD.WIDE.U32 UR6, UR14, UR8, URZ ;  /* 0x000000080e0672a5 */ /* 0x008fee000f8e00ff */
[----:B------:R-:W-:Y:S01]  /*4650*/  @!UP2 UMOV UR4, UR7 ;  /* 0x000000070004ac82 */ /* 0x000fe20008000000 */
[----:B----4-:R-:W-:Y:S02]  /*4660*/  @!UP2 UISETP.NE.AND UP0, UPT, UR5, 0x1, UPT ;  /* 0x000000010500a88c */ /* 0x010fe4000bf05270 */
[----:B------:R-:W-:Y:S02]  /*4670*/  @!UP2 USHF.R.U32.HI UR4, URZ, UR9, UR4 ;  /* 0x00000009ff04a299 */ /* 0x000fe40008011604 */
[----:B------:R-:W-:Y:S02]  /*4680*/  UIMAD.WIDE.U32 UR6, UR13, UR11, URZ ;  /* 0x0000000b0d0672a5 */ /* 0x000fe4000f8e00ff */
[----:B------:R-:W-:Y:S02]  /*4690*/  @!UP2 USEL UR8, UR14, UR4, !UP0 ;  /* 0x000000040e08a287 */ /* 0x000fe4000c000000 */
[----:B------:R-:W-:Y:S03]  /*46a0*/  @!UP2 UISETP.NE.AND UP0, UPT, UR10, 0x1, UPT ;  /* 0x000000010a00a88c */ /* 0x000fe6000bf05270 */
[----:B------:R-:W-:Y:S02]  /*46b0*/  @!UP2 UMOV UR6, UR7 ;  /* 0x000000070006ac82 */ /* 0x000fe40008000000 */
[----:B------:R-:W3:Y:S02]  /*46c0*/  @!UP2 LDCU UR4, c[0x0][0xb20] ;  /* 0x00016400ff04a7ac */ /* 0x000ee40008000800 */
[----:B---3--:R-:W-:Y:S04]  /*46d0*/  @!UP2 USHF.R.U32.HI UR6, URZ, UR4, UR6 ;  /* 0x00000004ff06a299 */ /* 0x008fe80008011606 */
[----:B------:R-:W-:Y:S04]  /*46e0*/  @!UP2 USEL UR6, UR13, UR6, !UP0 ;  /* 0x000000060d06a287 */ /* 0x000fe8000c000000 */
[----:B------:R-:W-:Y:S02]  /*46f0*/  @!UP2 UIADD3 UR4, UPT, UPT, -UR8, UR6, URZ ;  /* 0x000000060804a290 */ /* 0x000fe4000fffe1ff */
[----:B------:R-:W-:Y:S02]  /*4700*/  @!UP2 UIADD3 UR6, UPT, UPT, UR8, -UR6, URZ ;  /* 0x800000060806a290 */ /* 0x000fe4000fffe0ff */
[----:B------:R-:W-:Y:S02]  /*4710*/  @!UP2 UIMAD UR14, UR4, UR5, UR14 ;  /* 0x00000005040ea2a4 */ /* 0x000fe4000f8e020e */
[----:B------:R-:W-:Y:S01]  /*4720*/  @!UP2 UIMAD UR13, UR6, UR10, UR13 ;  /* 0x0000000a060da2a4 */ /* 0x000fe2000f8e020d */
[----:B------:R-:W-:Y:S11]  /*4730*/  BRA.U UP3, `(.L_x_79) ;  /* 0x0000000103107547 */ /* 0x000ff6000b800000 */
[----:B--2---:R-:W-:Y:S04]  /*4740*/  MOV R0, UR43 ;  /* 0x0000002b00007c02 */ /* 0x004fe80008000f00 */
[----:B------:R-:W-:Y:S04]  /*4750*/  SHF.L.U32 R11, R0, 0x1f, RZ ;  /* 0x0000001f000b7819 */ /* 0x000fe800000006ff */
[----:B------:R-:W2:Y:S02]  /*4760*/  SYNCS.PHASECHK.TRANS64.TRYWAIT P2, [UR21+0xa8], R11 ;  /* 0x0000a80bff0075a7 */ /* 0x000ea40008041115 */
[----:B--2---:R-:W-:Y:S05]  /*4770*/  @!P2 BRA `(.L_x_80) ;  /* 0x000000540050a947 */ /* 0x004fea0003800000 */
.L_x_79:
[----:B------:R-:W-:Y:S05]  /*4780*/  @!P1 BRA `(.L_x_81) ;  /* 0x0000000000309947 */ /* 0x000fea0003800000 */
[----:B------:R-:W-:Y:S01]  /*4790*/  ISETP.NE.U32.AND P1, PT, R2, RZ, PT ;  /* 0x000000ff0200720c */ /* 0x000fe20003f25070 */
[----:B------:R-:W3:Y:S01]  /*47a0*/  LDCU.64 UR4, c[0x0][0x358] ;  /* 0x00006b00ff0477ac */ /* 0x000ee20008000a00 */
[----:B------:R-:W-:Y:S02]  /*47b0*/  IMAD.MOV.U32 R80, RZ, RZ, 0x1 ;  /* 0x00000001ff507424 */ /* 0x000fe400078e00ff */
[----:B------:R-:W-:Y:S11]  /*47c0*/  ISETP.NE.AND.EX P1, PT, R3, RZ, PT, P1 ;  /* 0x000000ff0300720c */ /* 0x000ff60003f25310 */
[----:B------:R-:W-:Y:S02]  /*47d0*/  @!UPT UIADD3 URZ, UPT, UPT, URZ, URZ, URZ ;  /* 0x000000fffffff290 */ /* 0x000fe4000fffe0ff */
[----:B--2---:R-:W2:Y:S01]  /*47e0*/  @P1 LDC.64 R10, c[0x0][0x888] ;  /* 0x00022200ff0a1b82 */ /* 0x004ea20000000a00 */
[----:B------:R-:W-:Y:S04]  /*47f0*/  @P1 IMAD R0, R4, UR36, RZ ;  /* 0x0000002404001c24 */ /* 0x000fe8000f8e02ff */
[----:B--2---:R-:W-:Y:S04]  /*4800*/  @P1 IMAD.WIDE R10, R0, 0x4, R10 ;  /* 0x00000004000a1825 */ /* 0x004fe800078e020a */
[----:B------:R-:W-:Y:S01]  /*4810*/  HFMA2 R0, -RZ, RZ, 0, 5.9604644775390625e-08 ;  /* 0x00000001ff007431 */ /* 0x000fe200000001ff */
[----:B---3-5:R3:W5:Y:S04]  /*4820*/  @P1 LDG.E R41, desc[UR4][R10.64] ;  /* 0x000000040a291981 */ /* 0x028768000c1e1900 */
[----:B------:R-:W-:Y:S01]  /*4830*/  @!P1 PRMT R80, R0, 0x7610, R80 ;  /* 0x0000761000509816 */ /* 0x000fe20000000050 */
[----:B---3--:R-:W4:Y:S06]  /*4840*/  @!P1 LDC R41, c[0x0][0x880] ;  /* 0x00022000ff299b82 */ /* 0x008f2c0000000800 */
.L_x_81:
[----:B----45:R-:W-:Y:S01]  /*4850*/  @!P0 FSETP.EQ.AND P1, PT, R41, RZ, PT ;  /* 0x000000ff2900820b */ /* 0x030fe20003f22000 */
[----:B------:R-:W-:Y:S01]  /*4860*/  @!UPT UIADD3 URZ, UPT, UPT, URZ, URZ, URZ ;  /* 0x000000fffffff290 */ /* 0x000fe2000fffe0ff */
[----:B------:R-:W-:Y:S11]  /*4870*/  @!P0 BRA `(.L_x_82) ;  /* 0x0000000000188947 */ /* 0x000ff60003800000 */
[----:B------:R-:W-:Y:S02]  /*4880*/  LOP3.LUT P0, RZ, R80, 0xff, RZ, 0xc0, !PT ;  /* 0x000000ff50ff7812 */ /* 0x000fe4000780c0ff */
[----:B------:R-:W-:Y:S04]  /*4890*/  ISETP.NE.U32.AND P1, PT, R2, RZ, PT ;  /* 0x000000ff0200720c */ /* 0x000fe80003f25070 */
[----:B------:R-:W-:Y:S04]  /*48a0*/  ISETP.NE.AND.EX P1, PT, R3, RZ, PT, P1 ;  /* 0x000000ff0300720c */ /* 0x000fe80003f25310 */
[----:B------:R-:W-:Y:S03]  /*48b0*/  PLOP3.LUT P1, PT, P1, PT, PT, 0x8, 0x80 ;  /* 0x000000000080781c */ /* 0x000fe60000f2e170 */
[----:B------:R-:W-:Y:S11]  /*48c0*/  @P0 FSETP.EQ.AND P1, PT, R41, RZ, PT ;  /* 0x000000ff2900020b */ /* 0x000ff60003f22000 */
[----:B------:R-:W-:Y:S02]  /*48d0*/  @!UPT UIADD3 URZ, UPT, UPT, URZ, URZ, URZ ;  /* 0x000000fffffff290 */ /* 0x000fe4000fffe0ff */
.L_x_82:
[----:B------:R-:W3:Y:S01]  /*48e0*/  SYNCS.PHASECHK.TRANS64.TRYWAIT P2, [UR21+0x80], R9 ;  /* 0x00008009ff0075a7 */ /* 0x000ee20008041115 */
[----:B------:R-:W-:Y:S04]  /*48f0*/  ELECT P0, URZ, PT ;  /* 0x0000000000ff782f */ /* 0x000fe80003800000 */
[----:B------:R-:W-:Y:S11]  /*4900*/  PLOP3.LUT P1, PT, P1, P0, PT, 0xf2, 0x2f ;  /* 0x00000000002f781c */ /* 0x000ff60000f21e72 */
[----:B------:R-:W-:Y:S02]  /*4910*/  @!UPT UIADD3 URZ, UPT, UPT, URZ, URZ, URZ ;  /* 0x000000fffffff290 */ /* 0x000fe4000fffe0ff */
[----:B------:R-:W-:Y:S05]  /*4920*/  @!P1 IADD3 R8, P0, PT, R16, 0x580, RZ ;  /* 0x0000058010089810 */ /* 0x000fea0007f1e0ff */
[----:B------:R-:W-:Y:S01]  /*4930*/  @!P1 IMAD.X R6, RZ, RZ, R17, P0 ;  /* 0x000000ffff069224 */ /* 0x000fe200000e0611 */
[----:B---3--:R-:W-:Y:S07]  /*4940*/  @!P2 BRA `(.L_x_83) ;  /* 0x0000005000f4a947 */ /* 0x008fee0003800000 */
.L_x_174:
[----:B------:R-:W-:Y:S01]  /*4950*/  @!P1 R2UR UR5, R8 ;  /* 0x00000000080592ca */ /* 0x000fe200000e0000 */
[----:B------:R-:W-:Y:S01]  /*4960*/  VOTEU.ALL UP0, P1 ;  /* 0x0000000000ff7886 */ /* 0x000fe20000800000 */
[----:B------:R-:W-:Y:S01]  /*4970*/  @!P1 R2UR UR4, R6 ;  /* 0x00000000060492ca */ /* 0x000fe200000e0000 */
[----:B--2---:R-:W-:Y:S01]  /*4980*/  @!P1 IMAD.MOV.U32 R0, RZ, RZ, 0x2000 ;  /* 0x00002000ff009424 */ /* 0x004fe200078e00ff */
[----:B------:R-:W-:Y:S01]  /*4990*/  UMOV UR8, 0x0 ;  /* 0x0000000000087882 */ /* 0x000fe20000000000 */
[----:B------:R-:W-:Y:S01]  /*49a0*/  UMOV UR9, 0x10000000 ;  /* 0x1000000000097882 */ /* 0x000fe20000000000 */
[----:B------:R-:W-:Y:S01]  /*49b0*/  @!UP0 UIADD3 UR32, UPT, UPT, UR21, 0x200, URZ ;  /* 0x0000020015208890 */ /* 0x000fe2000fffe0ff */
[----:B------:R-:W-:Y:S01]  /*49c0*/  @!P1 IADD3 R8, P0, PT, R16, 0x580, RZ ;  /* 0x0000058010089810 */ /* 0x000fe20007f1e0ff */
[----:B------:R-:W-:Y:S01]  /*49d0*/  VOTEU.ALL UP0, P1 ;  /* 0x0000000000ff7886 */ /* 0x000fe20000800000 */
[----:B------:R-:W-:Y:S03]  /*49e0*/  UPRMT UR6, UR47, 0x654, UR33 ;  /* 0x000006542f067896 */ /* 0x000fe60008000021 */
[----:B------:R-:W-:Y:S02]  /*49f0*/  @!P1 IMAD.X R6, RZ, RZ, R17, P0 ;  /* 0x000000ffff069224 */ /* 0x000fe400000e0611 */
[----:B------:R-:W-:Y:S02]  /*4a00*/  IMAD.U32 R10, RZ, RZ, UR5 ;  /* 0x00000005ff0a7e24 */ /* 0x000fe4000f8e00ff */
[----:B------:R-:W-:Y:S03]  /*4a10*/  IMAD.U32 R11, RZ, RZ, UR4 ;  /* 0x00000004ff0b7e24 */ /* 0x000fe6000f8e00ff */
[----:B------:R-:W-:Y:S02]  /*4a20*/  @!P1 R2UR UR4, R10 ;  /* 0x000000000a0492ca */ /* 0x000fe400000e0000 */
[----:B------:R-:W-:Y:S11]  /*4a30*/  @!P1 R2UR UR5, R11 ;  /* 0x000000000b0592ca */ /* 0x000ff600000e0000 */
[----:B------:R-:W-:Y:S02]  /*4a40*/  @!UPT UIADD3 URZ, UPT, UPT, URZ, URZ, URZ ;  /* 0x000000fffffff290 */ /* 0x000fe4000fffe0ff */
[----:B------:R2:W-:Y:S01]  /*4a50*/  @!UP0 UTMALDG.3D [UR32], [UR4], desc[UR8] ;  /* 0x00000820040085b4 */ /* 0x0005e20008011000 */
[----:B------:R2:W-:Y:S01]  /*4a60*/  @!P1 SYNCS.ARRIVE.TRANS64.RED.A0TR RZ, [UR21+0x60], R0 ;  /* 0x00006000ffff99a7 */ /* 0x0005e20008300415 */
[----:B------:R-:W-:Y:S01]  /*4a70*/  SYNCS.ARRIVE.TRANS64.RED.A1T0 RZ, [UR6], RZ ;  /* 0x000000ffffff79a7 */ /* 0x000fe20008100406 */
[----:B------:R-:W3:Y:S02]  /*4a80*/  SYNCS.PHASECHK.TRANS64.TRYWAIT P2, [UR21+0x88], R9 ;  /* 0x00008809ff0075a7 */ /* 0x000ee40008041115 */
[----:B--23--:R-:W-:Y:S05]  /*4a90*/  @!P2 BRA `(.L_x_84) ;  /* 0x0000005000b8a947 */ /* 0x00cfea0003800000 */
.L_x_176:
        /* <DEDUP_REMOVED lines=8> */
[----:B------:R-:W-:Y:S01]  /*4b20*/  @!UP0 UIADD3 UR24, UPT, UPT, UR21, 0x2200, URZ ;  /* 0x0000220015188890 */ /* 0x000fe2000fffe0ff */
[----:B------:R-:W-:Y:S01]  /*4b30*/  VOTEU.ALL UP0, P1 ;  /* 0x0000000000ff7886 */ /* 0x000fe20000800000 */
[----:B------:R-:W-:Y:S01]  /*4b40*/  UMOV UR27, UR35 ;  /* 0x00000023001b7c82 */ /* 0x000fe20008000000 */
[----:B------:R-:W-:Y:S02]  /*4b50*/  UMOV UR28, UR36 ;  /* 0x00000024001c7c82 */ /* 0x000fe40008000000 */
[----:B------:R-:W-:Y:S01]  /*4b60*/  IMAD.U32 R10, RZ, RZ, UR5 ;  /* 0x00000005ff0a7e24 */ /* 0x000fe2000f8e00ff */
[----:B------:R-:W-:Y:S01]  /*4b70*/  UPRMT UR6, UR47, 0x654, UR25 ;  /* 0x000006542f067896 */ /* 0x000fe20008000019 */
[----:B------:R-:W-:Y:S02]  /*4b80*/  IMAD.U32 R11, RZ, RZ, UR4 ;  /* 0x00000004ff0b7e24 */ /* 0x000fe4000f8e00ff */
[----:B------:R-:W-:Y:S01]  /*4b90*/  @!P1 IMAD.X R6, RZ, RZ, R17, P0 ;  /* 0x000000ffff069224 */ /* 0x000fe200000e0611 */
        /* <DEDUP_REMOVED lines=8> */
.L_x_178:
[----:B------:R-:W-:Y:S01]  /*4c20*/  @!P1 R2UR UR5, R8 ;  /* 0x00000000080592ca */ /* 0x000fe200000e0000 */
[----:B------:R-:W-:Y:S01]  /*4c30*/  VOTEU.ALL UP0, P1 ;  /* 0x0000000000ff7886 */ /* 0x000fe20000800000 */
[----:B------:R-:W-:Y:S01]  /*4c40*/  @!P1 R2UR UR4, R6 ;  /* 0x00000000060492ca */ /* 0x000fe200000e0000 */
[----:B--2---:R-:W-:Y:S01]  /*4c50*/  @!P1 IMAD.MOV.U32 R0, RZ, RZ, 0x2000 ;  /* 0x00002000ff009424 */ /* 0x004fe200078e00ff */
[----:B------:R-:W-:Y:S01]  /*4c60*/  UMOV UR8, 0x0 ;  /* 0x0000000000087882 */ /* 0x000fe20000000000 */
[----:B------:R-:W-:Y:S01]  /*4c70*/  UMOV UR9, 0x10000000 ;  /* 0x1000000000097882 */ /* 0x000fe20000000000 */
[----:B------:R-:W-:Y:S01]  /*4c80*/  @!UP0 UIADD3 UR18, UPT, UPT, UR34, 0x40, URZ ;  /* 0x0000004022128890 */ /* 0x000fe2000fffe0ff */
[----:B------:R-:W-:Y:S01]  /*4c90*/  VIADD R14, R14, 0x1 ;  /* 0x000000010e0e7836 */ /* 0x000fe20000000000 */
[----:B------:R-:W-:Y:S01]  /*4ca0*/  @!UP0 UIADD3 UR16, UPT, UPT, UR21, 0x4200, URZ ;  /* 0x0000420015108890 */ /* 0x000fe2000fffe0ff */
[----:B------:R-:W-:Y:S01]  /*4cb0*/  VOTEU.ALL UP0, P1 ;  /* 0x0000000000ff7886 */ /* 0x000fe20000800000 */
[----:B------:R-:W-:Y:S01]  /*4cc0*/  UMOV UR19, UR35 ;  /* 0x0000002300137c82 */ /* 0x000fe20008000000 */
[----:B------:R-:W-:Y:S02]  /*4cd0*/  UMOV UR20, UR36 ;  /* 0x0000002400147c82 */ /* 0x000fe40008000000 */
[----:B------:R-:W-:Y:S01]  /*4ce0*/  IMAD.U32 R10, RZ, RZ, UR5 ;  /* 0x00000005ff0a7e24 */ /* 0x000fe2000f8e00ff */
[----:B------:R-:W-:Y:S01]  /*4cf0*/  UPRMT UR6, UR47, 0x654, UR17 ;  /* 0x000006542f067896 */ /* 0x000fe20008000011 */
        /* <DEDUP_REMOVED lines=9> */
.L_x_180:
[----:B------:R-:W-:Y:S01]  /*4d90*/  @!P1 IADD3 R6, P0, PT, R16, 0x580, RZ ;  /* 0x0000058010069810 */ /* 0x000fe20007f1e0ff */
[----:B------:R-:W-:Y:S01]  /*4da0*/  VOTEU.ALL UP0, P1 ;  /* 0x0000000000ff7886 */ /* 0x000fe20000800000 */
[----:B------:R-:W-:Y:S01]  /*4db0*/  UMOV UR6, 0x0 ;  /* 0x0000000000067882 */ /* 0x000fe20000000000 */
[----:B------:R-:W-:Y:S01]  /*4dc0*/  UMOV UR7, 0x10000000 ;  /* 0x1000000000077882 */ /* 0x000fe20000000000 */
[----:B------:R-:W-:Y:S01]  /*4dd0*/  @!P1 R2UR UR5, R6 ;  /* 0x00000000060592ca */ /* 0x000fe200000e0000 */
[----:B--2---:R-:W-:Y:S01]  /*4de0*/  @!P1 IMAD.X R0, RZ, RZ, R17, P0 ;  /* 0x000000ffff009224 */ /* 0x004fe200000e0611 */
[----:B------:R-:W-:Y:S01]  /*4df0*/  @!UP0 UIADD3 UR10, UPT, UPT, UR34, 0x60, URZ ;  /* 0x00000060220a8890 */ /* 0x000fe2000fffe0ff */
[----:B------:R-:W-:Y:S01]  /*4e00*/  R2UR UR16, R82 ;  /* 0x00000000521072ca */ /* 0x000fe200000e0000 */
[----:B------:R-:W-:Y:S01]  /*4e10*/  @!UP0 UIADD3 UR8, UPT, UPT, UR21, 0x6200, URZ ;  /* 0x0000620015088890 */ /* 0x000fe2000fffe0ff */
[----:B------:R-:W-:Y:S01]  /*4e20*/  ISETP.NE.AND P0, PT, R14, 0x2, PT ;  /* 0x000000020e00780c */ /* 0x000fe20003f05270 */
[----:B------:R-:W-:Y:S01]  /*4e30*/  @!UP0 UIADD3 UR9, UPT, UPT, UR21, 0x78, URZ ;  /* 0x0000007815098890 */ /* 0x000fe2000fffe0ff */
[----:B------:R-:W-:Y:S01]  /*4e40*/  @!P1 R2UR UR4, R0 ;  /* 0x00000000000492ca */ /* 0x000fe200000e0000 */
[----:B------:R-:W-:Y:S01]  /*4e50*/  VOTEU.ALL UP0, P1 ;  /* 0x0000000000ff7886 */ /* 0x000fe20000800000 */
[----:B------:R-:W-:Y:S01]  /*4e60*/  UMOV UR11, UR35 ;  /* 0x00000023000b7c82 */ /* 0x000fe20008000000 */
[----:B------:R-:W-:Y:S01]  /*4e70*/  UMOV UR12, UR36 ;  /* 0x00000024000c7c82 */ /* 0x000fe20008000000 */
[----:B------:R-:W-:Y:S01]  /*4e80*/  SEL R0, RZ, 0x1, P0 ;  /* 0x00000001ff007807 */ /* 0x000fe20000000000 */
[----:B------:R-:W-:Y:S01]  /*4e90*/  UIADD3 UR20, UPT, UPT, UR13, UR63, URZ ;  /* 0x0000003f0d147290 */ /* 0x000fe2000fffe0ff */
[----:B------:R-:W-:Y:S01]  /*4ea0*/  IMAD.U32 R8, RZ, RZ, UR5 ;  /* 0x00000005ff087e24 */ /* 0x000fe2000f8e00ff */
[----:B------:R-:W-:Y:S01]  /*4eb0*/  LOP3.LUT R15, R15, 0x1, RZ, 0x3c, !PT ;  /* 0x000000010f0f7812 */ /* 0x000fe200078e3cff */
[----:B------:R-:W-:Y:S01]  /*4ec0*/  UPLOP3.LUT UP3, UPT, UPT, UPT, UPT, 0x80, 0x8 ;  /* 0x000000000008789c */ /* 0x000fe20003f6f070 */
[----:B------:R-:W-:Y:S01]  /*4ed0*/  LOP3.LUT R13, R13, R0, RZ, 0x3c, !PT ;  /* 0x000000000d0d7212 */ /* 0x000fe200078e3cff */
[----:B------:R-:W-:Y:S01]  /*4ee0*/  UIADD3 UR16, UPT, UPT, UR14, UR16, URZ ;  /* 0x000000100e107290 */ /* 0x000fe2000fffe0ff */
[----:B------:R-:W-:Y:S01]  /*4ef0*/  SEL R14, R14, RZ, P0 ;  /* 0x000000ff0e0e7207 */ /* 0x000fe20000000000 */
[----:B------:R-:W-:Y:S01]  /*4f00*/  UMOV UR36, UR29 ;  /* 0x0000001d00247c82 */ /* 0x000fe20008000000 */
[----:B------:R-:W-:Y:S01]  /*4f10*/  IMAD.U32 R9, RZ, RZ, UR4 ;  /* 0x00000004ff097e24 */ /* 0x000fe2000f8e00ff */
[----:B------:R-:W-:Y:S04]  /*4f20*/  @!P1 R2UR UR4, R8 ;  /* 0x00000000080492ca */ /* 0x000fe800000e0000 */
[----:B------:R-:W-:Y:S11]  /*4f30*/  @!P1 R2UR UR5, R9 ;  /* 0x00000000090592ca */ /* 0x000ff600000e0000 */
[----:B------:R-:W-:Y:S02]  /*4f40*/  @!UPT UIADD3 URZ, UPT, UPT, URZ, URZ, URZ ;  /* 0x000000fffffff290 */ /* 0x000fe4000fffe0ff */
[----:B------:R2:W-:Y:S01]  /*4f50*/  @!UP0 UTMALDG.3D [UR8], [UR4], desc[UR6] ;  /* 0x00000608040085b4 */ /* 0x0005e20008011000 */
[----:B------:R2:W-:Y:S01]  /*4f60*/  @!P1 SYNCS.ARRIVE.TRANS64.RED.A0TR RZ, [UR21+0x78], R7 ;  /* 0x00007807ffff99a7 */ /* 0x0005e20008300415 */
[----:B------:R-:W-:Y:S01]  /*4f70*/  SYNCS.ARRIVE.TRANS64.RED.A1T0 RZ, [UR37], RZ ;  /* 0x000000ffffff79a7 */ /* 0x000fe20008100425 */
[----:B------:R-:W-:Y:S05]  /*4f80*/  BRA.U UP1, `(.L_x_87) ;  /* 0xfffffff101687547 */ /* 0x000fea000b83ffff */
[----:B------:R-:W-:-:S04]  /*4f90*/  SHF.L.U32 R3, R15, 0x1f, RZ ;  /* 0x0000001f0f037819 */ /* 0x000fc800000006ff */
[----:B------:R-:W3:Y:S02]  /*4fa0*/  SYNCS.PHASECHK.TRANS64.TRYWAIT P0, [UR21+0x80], R3 ;  /* 0x00008003ff0075a7 */ /* 0x000ee40008001115 */
[----:B---3--:R-:W-:Y:S05]  /*4fb0*/  @!P0 BRA `(.L_x_88) ;  /* 0x0000004c00b88947 */ /* 0x008fea0003800000 */
.L_x_182:
[----:B------:R-:W4:Y:S02]  /*4fc0*/  SYNCS.PHASECHK.TRANS64.TRYWAIT P0, [UR21+0x88], R3 ;  /* 0x00008803ff0075a7 */ /* 0x000f240008001115 */
[----:B----4-:R-:W-:Y:S05]  /*4fd0*/  @!P0 BRA `(.L_x_89) ;  /* 0x0000004c00c88947 */ /* 0x010fea0003800000 */
.L_x_184:
[----:B------:R-:W4:Y:S02]  /*4fe0*/  SYNCS.PHASECHK.TRANS64.TRYWAIT P0, [UR21+0x90], R3 ;  /* 0x00009003ff0075a7 */ /* 0x000f240008001115 */
[----:B----4-:R-:W-:Y:S05]  /*4ff0*/  @!P0 BRA `(.L_x_90) ;  /* 0x0000004c00d88947 */ /* 0x010fea0003800000 */
.L_x_186:
[----:B---3--:R-:W-:-:S07]  /*5000*/  MOV R0, UR21 ;  /* 0x0000001500007c02 */ /* 0x008fce0008000f00 */
.L_x_91:
[----:B---3--:R-:W-:-:S04]  /*5010*/  SHF.L.U32 R3, R15, 0x1f, RZ ;  /* 0x0000001f0f037819 */ /* 0x008fc800000006ff */
[----:B------:R3:W4:Y:S03]  /*5020*/  SYNCS.PHASECHK.TRANS64.TRYWAIT P0, [R0+URZ+0x98], R3 ;  /* 0x00009803000075a7 */ /* 0x00072600080011ff */
[----:B----4-:R-:W-:Y:S05]  /*5030*/  @!P0 NANOSLEEP.SYNCS 0x989680 ;  /* 0x009896800000895d */ /* 0x010fea0003900000 */
[----:B------:R-:W4:Y:S02]  /*5040*/  @!P0 SYNCS.PHASECHK.TRANS64 P0, [R0+URZ+0x98], R3 ;  /* 0x00009803000085a7 */ /* 0x000f2400080010ff */
[----:B-12-4-:R-:W-:Y:S05]  /*5050*/  @P0 EXIT ;  /* 0x000000000000094d */ /* 0x016fea0003800000 */
[----:B------:R-:W-:Y:S05]  /*5060*/  BRA `(.L_x_91) ;  /* 0xfffffffc00e87947 */ /* 0x000fea000383ffff */
.L_x_76:
[----:B------:R-:W-:-:S06]  /*5070*/  UISETP.GE.AND UP0, UPT, UR17, 0x4, UPT ;  /* 0x000000041100788c */ /* 0x000fcc000bf06270 */
[----:B------:R-:W-:-:S13]  /*5080*/  PLOP3.LUT P0, PT, PT, PT, UP0, 0x80, 0x8 ;  /* 0x000000000008781c */ /* 0x000fda0003f0f008 */
[----:B------:R-:W-:Y:S05]  /*5090*/  @!P0 EXIT ;  /* 0x000000000000894d */ /* 0x000fea0003800000 */
[----:B------:R-:W-:Y:S01]  /*50a0*/  BAR.SYNC.DEFER_BLOCKING 0x6, 0xa0 ;  /* 0x0182800000007b1d */ /* 0x000fe20000010000 */
[C---:B------:R-:W-:Y:S01]  /*50b0*/  IMAD.SHL.U32 R2, R94.reuse, 0x20, RZ ;  /* 0x000000205e027824 */ /* 0x040fe200078e00ff */
[C---:B------:R-:W-:Y:S01]  /*50c0*/  SHF.L.U32 R37, R94.reuse, 0x10, RZ ;  /* 0x000000105e257819 */ /* 0x040fe200000006ff */
[C---:B------:R-:W-:Y:S01]  /*50d0*/  IMAD.SHL.U32 R93, R94.reuse, 0x4, RZ ;  /* 0x000000045e5d7824 */ /* 0x040fe200078e00ff */
[----:B------:R-:W-:Y:S01]  /*50e0*/  LOP3.LUT R95, R94, 0x60, RZ, 0xc0, !PT ;  /* 0x000000605e5f7812 */ /* 0x000fe200078ec0ff */
[----:B------:R-:W-:Y:S01]  /*50f0*/  HFMA2 R86, -RZ, RZ, 0, 0 ;  /* 0x00000000ff567431 */ /* 0x000fe200000001ff */
[----:B------:R-:W-:Y:S02]  /*5100*/  UMOV UR44, 0x400 ;  /* 0x00000400002c7882 */ /* 0x000fe40000000000 */
[----:B------:R-:W1:Y:S01]  /*5110*/  LDC.64 R78, c[0x0][0x8b0] ;  /* 0x00022c00ff4e7b82 */ /* 0x000e620000000a00 */
[----:B------:R-:W-:Y:S01]  /*5120*/  ULEA UR44, UR47, UR44, 0x18 ;  /* 0x0000002c2f2c7291 */ /* 0x000fe2000f8ec0ff */
[----:B------:R-:W-:Y:S01]  /*5130*/  LOP3.LUT R6, R2, 0xc0, RZ, 0xc0, !PT ;  /* 0x000000c002067812 */ /* 0x000fe200078ec0ff */
[----:B------:R-:W2:Y:S01]  /*5140*/  LDCU.64 UR6, c[0x0][0x890] ;  /* 0x00011200ff0677ac */ /* 0x000ea20008000a00 */
[----:B------:R-:W-:Y:S01]  /*5150*/  LOP3.LUT R92, R94, 0x2, RZ, 0xc0, !PT ;  /* 0x000000025e5c7812 */ /* 0x000fe200078ec0ff */
[----:B------:R-:W-:Y:S01]  /*5160*/  IMAD.MOV.U32 R90, RZ, RZ, 0x1 ;  /* 0x00000001ff5a7424 */ /* 0x000fe200078e00ff */
[----:B------:R-:W-:Y:S01]  /*5170*/  LOP3.LUT R93, R6, 0x18, R93, 0xf8, !PT ;  /* 0x00000018065d7812 */ /* 0x000fe200078ef85d */
[----:B------:R-:W-:Y:S01]  /*5180*/  UIADD3 UR4, UPT, UPT, UR44, 0x200, URZ ;  /* 0x000002002c047890 */ /* 0x000fe2000fffe0ff */
[----:B------:R-:W3:Y:S01]  /*5190*/  LDC.64 R76, c[0x0][0x8a8] ;  /* 0x00022a00ff4c7b82 */ /* 0x000ee20000000a00 */
[----:B------:R-:W-:Y:S01]  /*51a0*/  LOP3.LUT R37, R37, 0x600000, RZ, 0xc0, !PT ;  /* 0x0060000025257812 */ /* 0x000fe200078ec0ff */
[----:B------:R-:W-:Y:S01]  /*51b0*/  IMAD.MOV.U32 R36, RZ, RZ, RZ ;  /* 0x000000ffff247224 */ /* 0x000fe200078e00ff */
[----:B------:R-:W-:-:S02]  /*51c0*/  LOP3.LUT R93, R93, 0xf20, R2, 0xf8, !PT ;  /* 0x00000f205d5d7812 */ /* 0x000fc400078ef802 */
[----:B------:R-:W-:Y:S01]  /*51d0*/  CS2R R88, SRZ ;  /* 0x0000000000587805 */ /* 0x000fe2000001ff00 */
[----:B------:R-:W-:Y:S01]  /*51e0*/  IMAD.U32 R84, RZ, RZ, UR4 ;  /* 0x00000004ff547e24 */ /* 0x000fe2000f8e00ff */
[----:B------:R-:W-:Y:S01]  /*51f0*/  LOP3.LUT R94, R94, 0x4, RZ, 0xc0, !PT ;  /* 0x000000045e5e7812 */ /* 0x000fe200078ec0ff */
[----:B------:R-:W4:Y:S01]  /*5200*/  LDCU UR60, c[0x0][0x370] ;  /* 0x00006e00ff3c77ac */ /* 0x000f220008000800 */
[----:B------:R-:W4:Y:S02]  /*5210*/  LDS R0, [UR44+0x160] ;  /* 0x0001602cff007984 */ /* 0x000f240008000800 */
[----:B------:R-:W-:Y:S01]  /*5220*/  LEA R93, R93, R84, 0x1 ;  /* 0x000000545d5d7211 */ /* 0x000fe200078e08ff */
[----:B------:R-:W1:Y:S01]  /*5230*/  LDCU UR43, c[0x0][0xb0c] ;  /* 0x00016180ff2b77ac */ /* 0x000e620008000800 */
[----:B--2---:R-:W-:Y:S01]  /*5240*/  IMAD.U32 R97, RZ, RZ, UR6 ;  /* 0x00000006ff617e24 */ /* 0x004fe2000f8e00ff */
[----:B------:R-:W-:Y:S02]  /*5250*/  MOV R96, UR7 ;  /* 0x0000000700607c02 */ /* 0x000fe40008000f00 */
[--C-:B------:R-:W-:Y:S01]  /*5260*/  IMAD R92, R92, -0x10, R93.reuse ;  /* 0xfffffff05c5c7824 */ /* 0x100fe200078e025d */
[----:B------:R-:W2:Y:S01]  /*5270*/  LDCU UR39, c[0x0][0xb30] ;  /* 0x00016600ff2777ac */ /* 0x000ea20008000800 */
[----:B------:R-:W-:Y:S01]  /*5280*/  IMAD R91, R94, -0x10, R93 ;  /* 0xfffffff05e5b7824 */ /* 0x000fe200078e025d */
[----:B------:R-:W1:Y:S01]  /*5290*/  LDCU.64 UR54, c[0x0][0x888] ;  /* 0x00011100ff3677ac */ /* 0x000e620008000a00 */
[----:B------:R-:W1:Y:S01]  /*52a0*/  LDCU.64 UR40, c[0x0][0xb28] ;  /* 0x00016500ff2877ac */ /* 0x000e620008000a00 */
[----:B------:R-:W1:Y:S01]  /*52b0*/  LDCU.128 UR56, c[0x0][0xb10] ;  /* 0x00016200ff3877ac */ /* 0x000e620008000c00 */
[----:B------:R-:W1:Y:S01]  /*52c0*/  LDCU UR53, c[0x0][0x374] ;  /* 0x00006e80ff3577ac */ /* 0x000e620008000800 */
[----:B------:R-:W-:Y:S01]  /*52d0*/  UMOV UR52, URZ ;  /* 0x000000ff00347c82 */ /* 0x000fe20008000000 */
[----:B------:R-:W-:Y:S01]  /*52e0*/  UMOV UR46, URZ ;  /* 0x000000ff002e7c82 */ /* 0x000fe20008000000 */
[----:B-1234-:R-:W-:-:S07]  /*52f0*/  IMAD.IADD R37, R0, 0x1, R37 ;  /* 0x0000000100257824 */ /* 0x01efce00078e0225 */
.L_x_135:
[----:B------:R-:W-:Y:S02]  /*5300*/  LEA R3, R86, UR44, 0x3 ;  /* 0x0000002c56037c11 */ /* 0x000fe4000f8e18ff */
[----:B------:R-:W-:Y:S02]  /*5310*/  SHF.L.U32 R0, R88, 0x1f, RZ ;  /* 0x0000001f58007819 */ /* 0x000fe400000006ff */
[----:B------:R-:W-:Y:S02]  /*5320*/  LEA R5, R86, UR44, 0x4 ;  /* 0x0000002c56057c11 */ /* 0x000fe4000f8e20ff */
[----:B-1----:R-:W1:Y:S02]  /*5330*/  SYNCS.PHASECHK.TRANS64.TRYWAIT P0, [R3+URZ+0xb0], R0 ;  /* 0x0000b000030075a7 */ /* 0x002e6400080011ff */
[----:B-12---:R-:W-:Y:S05]  /*5340*/  @!P0 BRA `(.L_x_92) ;  /* 0x0000004c001c8947 */ /* 0x006fea0003800000 */
.L_x_187:
        /* <DEDUP_REMOVED lines=11> */
[----:B------:R-:W-:Y:S01]  /*5400*/  PLOP3.LUT P0, PT, PT, PT, UP1, 0x80, 0x8 ;  /* 0x000000000008781c */ /* 0x000fe20003f0f018 */
[----:B------:R-:W-:Y:S11]  /*5410*/  UP2UR UR62, UPR, URZ, 0x2 ;  /* 0x00000002ff3e7883 */ /* 0x000ff60008000000 */
[----:B------:R-:W-:Y:S01]  /*5420*/  @!UPT UIADD3 URZ, UPT, UPT, URZ, URZ, URZ ;  /* 0x000000fffffff290 */ /* 0x000fe2000fffe0ff */
[----:B-1----:R-:W-:Y:S02]  /*5430*/  @P0 SHF.R.U32.HI R0, RZ, 0x10, R5 ;  /* 0x00000010ff000819 */ /* 0x002fe40000011605 */
        /* <DEDUP_REMOVED lines=12> */
[----:B------:R-:W2:Y:S01]  /*5500*/  LDCU UR12, c[0x0][0xb20] ;  /* 0x00016400ff0c77ac */ /* 0x000ea20008000800 */
[----:B------:R-:W-:Y:S02]  /*5510*/  UIMAD.WIDE.U32 UR4, UR53, UR59, URZ ;  /* 0x0000003b350472a5 */ /* 0x000fe4000f8e00ff */
[----:B------:R-:W-:Y:S02]  /*5520*/  UIMAD.WIDE.U32 UR6, UR60, UR56, URZ ;  /* 0x000000383c0672a5 */ /* 0x000fe4000f8e00ff */
[----:B------:R-:W-:Y:S02]  /*5530*/  UISETP.NE.AND UP0, UPT, UR58, 0x1, UPT ;  /* 0x000000013a00788c */ /* 0x000fe4000bf05270 */
[----:B------:R-:W-:Y:S02]  /*5540*/  UIMAD.WIDE.U32 UR8, UR37, UR59, URZ ;  /* 0x0000003b250872a5 */ /* 0x000fe4000f8e00ff */
[----:B------:R-:W-:Y:S02]  /*5550*/  UIMAD.WIDE.U32 UR10, UR38, UR56, URZ ;  /* 0x00000038260a72a5 */ /* 0x000fe4000f8e00ff */
[----:B------:R-:W-:Y:S02]  /*5560*/  UISETP.NE.AND UP1, UPT, UR43, 0x1, UPT ;  /* 0x000000012b00788c */ /* 0x000fe4000bf25270 */
[----:B------:R-:W-:Y:S01]  /*5570*/  UISETP.NE.AND UP2, UPT, UR42, 0x1, UPT ;  /* 0x000000012a00788c */ /* 0x000fe2000bf45270 */
[----:B------:R-:W-:Y:S02]  /*5580*/  UMOV UR4, UR5 ;  /* 0x0000000500047c82 */ /* 0x000fe40008000000 */
[----:B--2---:R-:W-:Y:S03]  /*5590*/  USHF.R.U32.HI UR5, URZ, UR12, UR4 ;  /* 0x0000000cff057299 */ /* 0x004fe60008011604 */
[----:B------:R-:W-:Y:S02]  /*55a0*/  UMOV UR4, UR7 ;  /* 0x0000000700047c82 */ /* 0x000fe40008000000 */
[----:B------:R-:W-:Y:S02]  /*55b0*/  USHF.R.U32.HI UR7, URZ, UR57, UR4 ;  /* 0x00000039ff077299 */ /* 0x000fe40008011604 */
[----:B------:R-:W-:Y:S02]  /*55c0*/  USEL UR4, UR53, UR5, !UP0 ;  /* 0x0000000535047287 */ /* 0x000fe4000c000000 */
[----:B------:R-:W-:Y:S01]  /*55d0*/  USEL UR7, UR60, UR7, !UP1 ;  /* 0x000000073c077287 */ /* 0x000fe2000c800000 */
[----:B------:R-:W-:Y:S01]  /*55e0*/  UMOV UR5, UR9 ;  /* 0x0000000900057c82 */ /* 0x000fe20008000000 */
[----:B------:R-:W-:Y:S02]  /*55f0*/  UIMAD.WIDE.U32 UR8, UR4, UR40, URZ ;  /* 0x00000028040872a5 */ /* 0x000fe4000f8e00ff */
[----:B------:R-:W-:Y:S03]  /*5600*/  USHF.R.U32.HI UR6, URZ, UR12, UR5 ;  /* 0x0000000cff067299 */ /* 0x000fe60008011605 */
[----:B------:R-:W-:Y:S01]  /*5610*/  UMOV UR5, UR11 ;  /* 0x0000000b00057c82 */ /* 0x000fe20008000000 */
[----:B------:R-:W-:Y:S02]  /*5620*/  UIMAD.WIDE.U32 UR10, UR7, UR40, URZ ;  /* 0x00000028070a72a5 */ /* 0x000fe4000f8e00ff */
[----:B------:R-:W-:Y:S02]  /*5630*/  USHF.R.U32.HI UR12, URZ, UR57, UR5 ;  /* 0x00000039ff0c7299 */ /* 0x000fe40008011605 */
[----:B------:R-:W-:Y:S01]  /*5640*/  USEL UR6, UR37, UR6, !UP0 ;  /* 0x0000000625067287 */ /* 0x000fe2000c000000 */
[----:B------:R-:W-:Y:S02]  /*5650*/  UMOV UR5, UR9 ;  /* 0x0000000900057c82 */ /* 0x000fe40008000000 */
[----:B------:R-:W-:Y:S01]  /*5660*/  UMOV UR10, UR11 ;  /* 0x0000000b000a7c82 */ /* 0x000fe20008000000 */
[----:B------:R-:W-:Y:S02]  /*5670*/  @UP2 USHF.R.U32.HI UR4, URZ, UR41, UR5 ;  /* 0x00000029ff042299 */ /* 0x000fe40008011605 */
[----:B------:R-:W-:Y:S02]  /*5680*/  @UP2 USHF.R.U32.HI UR7, URZ, UR41, UR10 ;  /* 0x00000029ff072299 */ /* 0x000fe4000801160a */
[----:B------:R-:W-:Y:S02]  /*5690*/  UIMAD UR4, UR42, UR4, URZ ;  /* 0x000000042a0472a4 */ /* 0x000fe4000f8e02ff */
        /* <DEDUP_REMOVED lines=8> */
[----:B------:R-:W-:Y:S02]  /*5720*/  USEL UR11, UR6, UR4, !UP2 ;  /* 0x00000004060b7287 */ /* 0x000fe4000d000000 */
[----:B------:R-:W-:Y:S02]  /*5730*/  UIADD3 UR8, UPT, UPT, -UR5, URZ, URZ ;  /* 0x000000ff05087290 */ /* 0x000fe4000fffe1ff */
[----:B------:R-:W-:Y:S01]  /*5740*/  UIADD3 UR10, UPT, UPT, -UR11, URZ, URZ ;  /* 0x000000ff0b0a7290 */ /* 0x000fe2000fffe1ff */
[----:B------:R-:W-:Y:S01]  /*5750*/  @!UP0 UMOV UR4, UR9 ;  /* 0x0000000900048c82 */ /* 0x000fe20008000000 */
[----:B------:R-:W-:Y:S02]  /*5760*/  UIADD3 UR9, UPT, UPT, -UR6, URZ, URZ ;  /* 0x000000ff06097290 */ /* 0x000fe4000fffe1ff */
[----:B------:R-:W-:Y:S02]  /*5770*/  @!UP0 USHF.R.U32.HI UR4, URZ, UR41, UR4 ;  /* 0x00000029ff048299 */ /* 0x000fe40008011604 */
[----:B------:R-:W-:Y:S02]  /*5780*/  UIMAD UR10, UR42, UR10, UR6 ;  /* 0x0000000a2a0a72a4 */ /* 0x000fe4000f8e0206 */
[----:B------:R-:W-:Y:S04]  /*5790*/  @!UP0 USEL UR4, UR5, UR4, !UP2 ;  /* 0x0000000405048287 */ /* 0x000fe8000d000000 */
[----:B------:R-:W-:Y:S02]  /*57a0*/  @!UP0 UIMAD UR10, UR7, UR10, UR4 ;  /* 0x0000000a070a82a4 */ /* 0x000fe4000f8e0204 */
[----:B------:R-:W-:Y:S02]  /*57b0*/  @!UP0 UIADD3 UR11, UPT, UPT, UR11, -UR4, URZ ;  /* 0x800000040b0b8290 */ /* 0x000fe4000fffe0ff */
[----:B------:R-:W-:Y:S02]  /*57c0*/  UIMAD UR7, UR43, UR8, UR38 ;  /* 0x000000082b0772a4 */ /* 0x000fe4000f8e0226 */
[----:B------:R-:W-:Y:S02]  /*57d0*/  @!UP0 UIMAD UR6, UR11, UR42, UR5 ;  /* 0x0000002a0b0682a4 */ /* 0x000fe4000f8e0205 */
[----:B------:R-:W-:Y:S01]  /*57e0*/  UIMAD UR4, UR58, UR9, UR37 ;  /* 0x000000093a0472a4 */ /* 0x000fe2000f8e0225 */
[----:B------:R-:W-:Y:S02]  /*57f0*/  @!UP0 UMOV UR5, UR10 ;  /* 0x0000000a00058c82 */ /* 0x000fe40008000000 */
[----:B------:R-:W-:Y:S02]  /*5800*/  UIMAD UR38, UR5, UR43, UR7 ;  /* 0x0000002b052672a4 */ /* 0x000fe4000f8e0207 */
[----:B------:R-:W-:Y:S11]  /*5810*/  UIMAD UR37, UR6, UR58, UR4 ;  /* 0x0000003a062572a4 */ /* 0x000ff6000f8e0204 */
[----:B------:R-:W-:Y:S01]  /*5820*/  @!UPT UIADD3 URZ, UPT, UPT, URZ, URZ, URZ ;  /* 0x000000fffffff290 */ /* 0x000fe2000fffe0ff */
.L_x_93:
[----:B------:R-:W-:Y:S01]  /*5830*/  UISETP.NE.AND UP0, UPT, UR39, 0x1, UPT ;  /* 0x000000012700788c */ /* 0x000fe2000bf05270 */
[----:B------:R-:W-:Y:S01]  /*5840*/  LOP3.LUT P0, RZ, R84, 0x1b0, RZ, 0xc0, !PT ;  /* 0x000001b054ff7812 */ /* 0x000fe2000780c0ff */
[----:B------:R-:W-:Y:S01]  /*5850*/  USHF.L.U32 UR50, UR16, 0x7, URZ ;  /* 0x0000000710327899 */ /* 0x000fe200080006ff */
[----:B------:R-:W-:Y:S01]  /*5860*/  BSSY.RECONVERGENT B6, `(.L_x_94) ;  /* 0x0000034000067945 */ /* 0x000fe20003800200 */
[----:B------:R-:W-:Y:S01]  /*5870*/  USHF.L.U32 UR49, UR20, 0x7, URZ ;  /* 0x0000000714317899 */ /* 0x000fe200080006ff */
[----:B------:R-:W-:Y:S06]  /*5880*/  IADD3 R86, PT, PT, R86, 0x1, RZ ;  /* 0x0000000156567810 */ /* 0x000fec0007ffe0ff */
[----:B------:R-:W2:Y:S01]  /*5890*/  @!UP0 LDCU.128 UR12, c[0x0][0xb10] ;  /* 0x00016200ff0c87ac */ /* 0x000ea20008000c00 */
[----:B------:R-:W3:Y:S01]  /*58a0*/  @!UP0 LDCU UR5, c[0x0][0xb0c] ;  /* 0x00016180ff0587ac */ /* 0x000ee20008000800 */
[----:B------:R-:W4:Y:S01]  /*58b0*/  @!UP0 LDCU UR10, c[0x0][0xb20] ;  /* 0x00016400ff0a87ac */ /* 0x000f220008000800 */
[----:B--2---:R-:W-:Y:S02]  /*58c0*/  UIMAD.WIDE.U32 UR8, UR38, UR12, URZ ;  /* 0x0000000c260872a5 */ /* 0x004fe4000f8e00ff */
[----:B------:R-:W-:Y:S02]  /*58d0*/  UIMAD.WIDE.U32 UR6, UR37, UR15, URZ ;  /* 0x0000000f250672a5 */ /* 0x000fe4000f8e00ff */
[----:B------:R-:W-:Y:S03]  /*58e0*/  @!UP0 UISETP.NE.AND UP1, UPT, UR14, 0x1, UPT ;  /* 0x000000010e00888c */ /* 0x000fe6000bf25270 */
[----:B------:R-:W-:Y:S01]  /*58f0*/  @!UP0 UMOV UR4, UR9 ;  /* 0x0000000900048c82 */ /* 0x000fe20008000000 */
[----:B---3--:R-:W-:Y:S02]  /*5900*/  @!UP0 UISETP.NE.AND UP2, UPT, UR5, 0x1, UPT ;  /* 0x000000010500888c */ /* 0x008fe4000bf45270 */
[----:B------:R-:W-:Y:S01]  /*5910*/  @!UP0 USHF.R.U32.HI UR4, URZ, UR13, UR4 ;  /* 0x0000000dff048299 */ /* 0x000fe20008011604 */
[----:B------:R-:W-:Y:S02]  /*5920*/  @!UP0 UMOV UR6, UR7 ;  /* 0x0000000700068c82 */ /* 0x000fe40008000000 */
[----:B----4-:R-:W-:Y:S02]  /*5930*/  @!UP0 USHF.R.U32.HI UR6, URZ, UR10, UR6 ;  /* 0x0000000aff068299 */ /* 0x010fe40008011606 */
[----:B------:R-:W-:Y:S02]  /*5940*/  @!UP0 USEL UR7, UR38, UR4, !UP2 ;  /* 0x0000000426078287 */ /* 0x000fe4000d000000 */
[----:B------:R-:W-:Y:S04]  /*5950*/  @!UP0 USEL UR6, UR37, UR6, !UP1 ;  /* 0x0000000625068287 */ /* 0x000fe8000c800000 */
[----:B------:R-:W-:Y:S02]  /*5960*/  @!UP0 UIADD3 UR4, UPT, UPT, -UR7, UR6, URZ ;  /* 0x0000000607048290 */ /* 0x000fe4000fffe1ff */
[----:B------:R-:W-:Y:S02]  /*5970*/  @!UP0 UIADD3 UR6, UPT, UPT, UR7, -UR6, URZ ;  /* 0x8000000607068290 */ /* 0x000fe4000fffe0ff */
[----:B------:R-:W-:Y:S02]  /*5980*/  @!UP0 UIMAD UR38, UR4, UR5, UR38 ;  /* 0x00000005042682a4 */ /* 0x000fe4000f8e0226 */
[----:B------:R-:W-:Y:S01]  /*5990*/  @!UP0 UIMAD UR37, UR6, UR14, UR37 ;  /* 0x0000000e062582a4 */ /* 0x000fe2000f8e0225 */
[----:B------:R-:W-:Y:S11]  /*59a0*/  @!P0 BRA `(.L_x_95) ;  /* 0x00000000007c8947 */ /* 0x000ff60003800000 */
[----:B------:R-:W2:Y:S01]  /*59b0*/  LDCU.64 UR8, c[0x4][0x80] ;  /* 0x01001000ff0877ac */ /* 0x000ea20008000a00 */
[----:B------:R-:W-:Y:S01]  /*59c0*/  MOV R2, 0x0 ;  /* 0x0000000000027802 */ /* 0x000fe20000000f00 */
[----:B------:R-:W-:Y:S02]  /*59d0*/  HFMA2 R12, -RZ, RZ, 0, 5.9604644775390625e-08 ;  /* 0x00000001ff0c7431 */ /* 0x000fe400000001ff */
[----:B------:R-:W-:Y:S01]  /*59e0*/  IMAD.MOV.U32 R8, RZ, RZ, 0x70 ;  /* 0x00000070ff087424 */ /* 0x000fe200078e00ff */
[----:B------:R3:W4:Y:S01]  /*59f0*/  LDC.64 R14, c[0x4][R2] ;  /* 0x01000000020e7b82 */ /* 0x0007220000000a00 */
[----:B------:R-:W1:Y:S01]  /*5a00*/  LDCU.64 UR6, c[0x4][0x88] ;  /* 0x01001100ff0677ac */ /* 0x000e620008000a00 */
[----:B------:R-:W-:Y:S01]  /*5a10*/  IMAD.MOV.U32 R13, RZ, RZ, RZ ;  /* 0x000000ffff0d7224 */ /* 0x000fe200078e00ff */
[----:B------:R-:W1:Y:S01]  /*5a20*/  LDCU.64 UR4, c[0x4][0x8] ;  /* 0x01000100ff0477ac */ /* 0x000e620008000a00 */
[----:B--2---:R-:W-:Y:S01]  /*5a30*/  MOV R5, UR9 ;  /* 0x0000000900057c02 */ /* 0x004fe20008000f00 */
[----:B------:R-:W-:Y:S01]  /*5a40*/  IMAD.U32 R4, RZ, RZ, UR8 ;  /* 0x00000008ff047e24 */ /* 0x000fe2000f8e00ff */
[----:B-1----:R-:W-:Y:S01]  /*5a50*/  MOV R7, UR7 ;  /* 0x0000000700077c02 */ /* 0x002fe20008000f00 */
[----:B------:R-:W-:Y:S01]  /*5a60*/  IMAD.U32 R6, RZ, RZ, UR6 ;  /* 0x00000006ff067e24 */ /* 0x000fe2000f8e00ff */
[----:B------:R-:W-:Y:S01]  /*5a70*/  MOV R11, UR5 ;  /* 0x00000005000b7c02 */ /* 0x000fe20008000f00 */
[----:B------:R-:W-:Y:S02]  /*5a80*/  IMAD.U32 R10, RZ, RZ, UR4 ;  /* 0x00000004ff0a7e24 */ /* 0x000fe4000f8e00ff */
[----:B------:R-:W-:Y:S07]  /*5a90*/  LEPC R20, `(.L_x_96) ;  /* 0x000000001014794e */ /* 0x000fee0000000000 */
[----:B---345:R-:W-:Y:S05]  /*5aa0*/  CALL.ABS.NOINC R14 ;  /* 0x000000000e007343 */ /* 0x038fea0003c00000 */
.L_x_96:
[----:B------:R-:W1:Y:S01]  /*5ab0*/  LDCU.64 UR8, c[0x4][0x80] ;  /* 0x01001000ff0877ac */ /* 0x000e620008000a00 */
[----:B------:R-:W2:Y:S01]  /*5ac0*/  LDC.64 R2, c[0x4][R2] ;  /* 0x0100000002027b82 */ /* 0x000ea20000000a00 */
[----:B------:R-:W-:Y:S02]  /*5ad0*/  HFMA2 R12, -RZ, RZ, 0, 5.9604644775390625e-08 ;  /* 0x00000001ff0c7431 */ /* 0x000fe400000001ff */
[----:B------:R-:W-:Y:S02]  /*5ae0*/  IMAD.MOV.U32 R8, RZ, RZ, 0x70 ;  /* 0x00000070ff087424 */ /* 0x000fe400078e00ff */
[----:B------:R-:W-:Y:S01]  /*5af0*/  IMAD.MOV.U32 R13, RZ, RZ, RZ ;  /* 0x000000ffff0d7224 */ /* 0x000fe200078e00ff */
[----:B------:R-:W3:Y:S01]  /*5b00*/  LDCU.64 UR6, c[0x4][0x88] ;  /* 0x01001100ff0677ac */ /* 0x000ee20008000a00 */
[----:B------:R-:W4:Y:S01]  /*5b10*/  LDCU.64 UR4, c[0x4][0x8] ;  /* 0x01000100ff0477ac */ /* 0x000f220008000a00 */
[----:B-1----:R-:W-:Y:S02]  /*5b20*/  MOV R4, UR8 ;  /* 0x0000000800047c02 */ /* 0x002fe40008000f00 */
[----:B------:R-:W-:Y:S02]  /*5b30*/  MOV R5, UR9 ;  /* 0x0000000900057c02 */ /* 0x000fe40008000f00 */
[----:B---3--:R-:W-:Y:S01]  /*5b40*/  MOV R7, UR7 ;  /* 0x0000000700077c02 */ /* 0x008fe20008000f00 */
[----:B------:R-:W-:Y:S01]  /*5b50*/  IMAD.U32 R6, RZ, RZ, UR6 ;  /* 0x00000006ff067e24 */ /* 0x000fe2000f8e00ff */
[----:B----4-:R-:W-:Y:S01]  /*5b60*/  MOV R11, UR5 ;  /* 0x00000005000b7c02 */ /* 0x010fe20008000f00 */
[----:B------:R-:W-:Y:S02]  /*5b70*/  IMAD.U32 R10, RZ, RZ, UR4 ;  /* 0x00000004ff0a7e24 */ /* 0x000fe4000f8e00ff */
[----:B------:R-:W-:Y:S07]  /*5b80*/  LEPC R20, `(.L_x_95) ;  /* 0x000000001014794e */ /* 0x000fee0000000000 */
[----:B--2---:R-:W-:Y:S05]  /*5b90*/  CALL.ABS.NOINC R2 ;  /* 0x0000000002007343 */ /* 0x004fea0003c00000 */
.L_x_95:
[----:B------:R-:W-:Y:S05]  /*5ba0*/  BSYNC.RECONVERGENT B6 ;  /* 0x0000000000067941 */ /* 0x000fea0003800200 */
.L_x_94:
[----:B------:R-:W-:Y:S02]  /*5bb0*/  R2UR UR6, R83 ;  /* 0x00000000530672ca */ /* 0x000fe400000e0000 */
[----:B------:R-:W-:Y:S02]  /*5bc0*/  R2UR UR5, R97 ;  /* 0x00000000610572ca */ /* 0x000fe400000e0000 */
[----:B------:R-:W-:Y:S02]  /*5bd0*/  R2UR UR4, R96 ;  /* 0x00000000600472ca */ /* 0x000fe400000e0000 */
[----:B------:R-:W-:Y:S02]  /*5be0*/  ISETP.NE.U32.AND P4, PT, R78, RZ, PT ;  /* 0x000000ff4e00720c */ /* 0x000fe40003f85070 */
[----:B------:R-:W-:Y:S02]  /*5bf0*/  ISETP.NE.U32.AND P2, PT, RZ, UR54, PT ;  /* 0x00000036ff007c0c */ /* 0x000fe4000bf45070 */
[----:B------:R-:W-:Y:S02]  /*5c00*/  ISETP.NE.AND.EX P4, PT, R79, RZ, PT, P4 ;  /* 0x000000ff4f00720c */ /* 0x000fe40003f85340 */
[----:B------:R-:W-:Y:S01]  /*5c10*/  ISETP.NE.AND.EX P2, PT, RZ, UR55, PT, P2 ;  /* 0x00000037ff007c0c */ /* 0x000fe2000bf45320 */
[----:B------:R-:W-:Y:S02]  /*5c20*/  UISETP.NE.AND UP2, UPT, UR6, URZ, UPT ;  /* 0x000000ff0600728c */ /* 0x000fe4000bf45270 */
[----:B------:R-:W-:Y:S04]  /*5c30*/  UISETP.NE.U32.AND UP0, UPT, UR5, URZ, UPT ;  /* 0x000000ff0500728c */ /* 0x000fe8000bf05070 */
[----:B------:R-:W-:Y:S01]  /*5c40*/  UISETP.NE.AND.EX UP1, UPT, UR4, URZ, UPT, UP0 ;  /* 0x000000ff0400728c */ /* 0x000fe2000bf25300 */
[----:B------:R-:W-:Y:S01]  /*5c50*/  PLOP3.LUT P1, PT, PT, PT, UP2, 0x80, 0x8 ;  /* 0x000000000008781c */ /* 0x000fe20003f2f028 */
[----:B------:R-:W-:Y:S03]  /*5c60*/  UPLOP3.LUT UP0, UPT, UPT, UPT, UPT, 0x40, 0x4 ;  /* 0x000000000004789c */ /* 0x000fe60003f0e870 */
[----:B------:R-:W-:Y:S06]  /*5c70*/  @UP2 UPLOP3.LUT UP0, UPT, UPT, UPT, UP1, 0x80, 0x8 ;  /* 0x000000000008289c */ /* 0x000fec0003f0f010 */
[----:B------:R-:W-:Y:S01]  /*5c80*/  PLOP3.LUT P0, PT, PT, PT, UP0, 0x80, 0x8 ;  /* 0x000000000008781c */ /* 0x000fe20003f0f008 */
[----:B------:R-:W-:Y:S01]  /*5c90*/  @!UPT UIADD3 URZ, UPT, UPT, URZ, URZ, URZ ;  /* 0x000000fffffff290 */ /* 0x000fe2000fffe0ff */
[----:B------:R-:W-:Y:S11]  /*5ca0*/  BRA.U !UP1, `(.L_x_97) ;  /* 0x0000000109407547 */ /* 0x000ff6000b800000 */
[----:B------:R-:W-:Y:S01]  /*5cb0*/  UISETP.NE.U32.AND UP0, UPT, UR54, URZ, UPT ;  /* 0x000000ff3600728c */ /* 0x000fe2000bf05070 */
[----:B------:R-:W-:Y:S01]  /*5cc0*/  R2UR UR6, R97 ;  /* 0x00000000610672ca */ /* 0x000fe200000e0000 */
[----:B------:R-:W2:Y:S01]  /*5cd0*/  LDCU.64 UR8, c[0x0][0x358] ;  /* 0x00006b00ff0877ac */ /* 0x000ea20008000a00 */
[----:B------:R-:W-:Y:S02]  /*5ce0*/  HFMA2 R80, -RZ, RZ, 0, 5.9604644775390625e-08 ;  /* 0x00000001ff507431 */ /* 0x000fe400000001ff */
[----:B-1----:R-:W-:Y:S01]  /*5cf0*/  IMAD.MOV.U32 R0, RZ, RZ, 0x1 ;  /* 0x00000001ff007424 */ /* 0x002fe200078e00ff */
[----:B------:R-:W-:Y:S06]  /*5d00*/  UISETP.NE.AND.EX UP0, UPT, UR55, URZ, UPT, UP0 ;  /* 0x000000ff3700728c */ /* 0x000fec000bf05300 */
[----:B------:R-:W-:Y:S05]  /*5d10*/  PLOP3.LUT P3, PT, PT, PT, UP0, 0x80, 0x8 ;  /* 0x000000000008781c */ /* 0x000fea0003f6f008 */
[----:B------:R-:W1:Y:S01]  /*5d20*/  @UP0 LDCU.64 UR4, c[0x0][0x888] ;  /* 0x00011100ff0407ac */ /* 0x000e620008000a00 */
[----:B------:R-:W-:Y:S07]  /*5d30*/  @UP0 UIMAD UR6, UR36, UR6, URZ ;  /* 0x00000006240602a4 */ /* 0x000fee000f8e02ff */
[----:B------:R-:W-:Y:S01]  /*5d40*/  @!P3 PRMT R80, R0, 0x7610, R80 ;  /* 0x000076100050b816 */ /* 0x000fe20000000050 */
[----:B-1----:R-:W-:Y:S06]  /*5d50*/  @UP0 UIMAD.WIDE UR4, UR6, 0x4, UR4 ;  /* 0x00000004060408a5 */ /* 0x002fec000f8e0204 */
[----:B------:R-:W-:Y:S02]  /*5d60*/  IMAD.U32 R2, RZ, RZ, UR4 ;  /* 0x00000004ff027e24 */ /* 0x000fe4000f8e00ff */
[----:B------:R-:W-:Y:S03]  /*5d70*/  IMAD.U32 R3, RZ, RZ, UR5 ;  /* 0x00000005ff037e24 */ /* 0x000fe6000f8e00ff */
[----:B------:R-:W1:Y:S02]  /*5d80*/  @!UP0 LDCU UR4, c[0x0][0x880] ;  /* 0x00011000ff0487ac */ /* 0x000e640008000800 */
[----:B--2--5:R2:W5:Y:S02]  /*5d90*/  @P3 LDG.E R41, desc[UR8][R2.64] ;  /* 0x0000000802293981 */ /* 0x024564000c1e1900 */
[----:B-12---:R-:W-:Y:S02]  /*5da0*/  @!P3 MOV R41, UR4 ;  /* 0x000000040029bc02 */ /* 0x006fe40008000f00 */
.L_x_97:
[----:B------:R-:W-:Y:S05]  /*5db0*/  @!P4 BRA `(.L_x_98) ;  /* 0x000000000024c947 */ /* 0x000fea0003800000 */
[----:B------:R-:W-:Y:S01]  /*5dc0*/  ISETP.NE.U32.AND P3, PT, R76, RZ, PT ;  /* 0x000000ff4c00720c */ /* 0x000fe20003f65070 */
[----:B------:R-:W2:Y:S03]  /*5dd0*/  LDCU.64 UR4, c[0x0][0x358] ;  /* 0x00006b00ff0477ac */ /* 0x000ea60008000a00 */
[----:B------:R-:W-:Y:S11]  /*5de0*/  ISETP.NE.AND.EX P3, PT, R77, RZ, PT, P3 ;  /* 0x000000ff4d00720c */ /* 0x000ff60003f65330 */
[----:B------:R-:W-:Y:S02]  /*5df0*/  @!UPT UIADD3 URZ, UPT, UPT, URZ, URZ, URZ ;  /* 0x000000fffffff290 */ /* 0x000fe4000fffe0ff */
[----:B------:R-:W3:Y:S01]  /*5e00*/  @P3 LDC.64 R2, c[0x0][0x8a8] ;  /* 0x00022a00ff023b82 */ /* 0x000ee20000000a00 */
[----:B-1----:R-:W-:Y:S04]  /*5e10*/  @P3 IMAD R0, R78, UR36, RZ ;  /* 0x000000244e003c24 */ /* 0x002fe8000f8e02ff */
[----:B---3--:R-:W-:Y:S05]  /*5e20*/  @P3 IMAD.WIDE R2, R0, 0x4, R2 ;  /* 0x0000000400023825 */ /* 0x008fea00078e0202 */
[----:B--2--5:R2:W5:Y:S02]  /*5e30*/  @P3 LDG.E R38, desc[UR4][R2.64] ;  /* 0x0000000402263981 */ /* 0x024564000c1e1900 */
[----:B--2---:R-:W3:Y:S02]  /*5e40*/  @!P3 LDC R38, c[0x0][0x8a0] ;  /* 0x00022800ff26bb82 */ /* 0x004ee40000000800 */
.L_x_98:
[----:B-----5:R-:W-:Y:S01]  /*5e50*/  FSETP.NEU.AND P3, PT, R41, RZ, PT ;  /* 0x000000ff2900720b */ /* 0x020fe20003f6d000 */
[----:B------:R-:W-:Y:S01]  /*5e60*/  BSSY B1, `(.L_x_99) ;  /* 0x0000039000017945 */ /* 0x000fe20003800000 */
[----:B------:R-:W-:Y:S01]  /*5e70*/  SEL R3, RZ, 0xffffffff, P2 ;  /* 0xffffffffff037807 */ /* 0x000fe20001000000 */
[----:B------:R-:W-:Y:S01]  /*5e80*/  IMAD.MOV.U32 R47, RZ, RZ, 0x1 ;  /* 0x00000001ff2f7424 */ /* 0x000fe200078e00ff */
[----:B------:R-:W-:Y:S01]  /*5e90*/  @P1 LOP3.LUT P2, RZ, R80, 0xff, RZ, 0xc0, !PT ;  /* 0x000000ff50ff1812 */ /* 0x000fe2000784c0ff */
[----:B------:R-:W-:Y:S01]  /*5ea0*/  IMAD R39, R36, 0x80, R37 ;  /* 0x0000008024277824 */ /* 0x000fe200078e0225 */
[----:B------:R-:W-:Y:S01]  /*5eb0*/  @P1 SEL R2, RZ, 0xffffffff, P3 ;  /* 0xffffffffff021807 */ /* 0x000fe20001800000 */
[----:B------:R-:W-:Y:S01]  /*5ec0*/  IMAD R87, R94, -0x10, R92 ;  /* 0xfffffff05e577824 */ /* 0x000fe200078e025c */
[----:B------:R-:W-:Y:S01]  /*5ed0*/  LOP3.LUT R90, R90, 0x1, RZ, 0x3c, !PT ;  /* 0x000000015a5a7812 */ /* 0x000fe200078e3cff */
[----:B------:R-:W-:Y:S01]  /*5ee0*/  IMAD.MOV.U32 R46, RZ, RZ, RZ ;  /* 0x000000ffff2e7224 */ /* 0x000fe200078e00ff */
[----:B------:R-:W-:Y:S02]  /*5ef0*/  @P0 SEL R2, R3, R2, !P2 ;  /* 0x0000000203020207 */ /* 0x000fe40005000000 */
[----:B------:R-:W-:Y:S02]  /*5f00*/  CS2R R74, SRZ ;  /* 0x00000000004a7805 */ /* 0x000fe4000001ff00 */
[----:B------:R-:W-:Y:S02]  /*5f10*/  LEA R99, R36, UR44, 0x3 ;  /* 0x0000002c24637c11 */ /* 0x000fe4000f8e18ff */
[----:B------:R-:W-:Y:S02]  /*5f20*/  CS2R R72, SRZ ;  /* 0x0000000000487805 */ /* 0x000fe4000001ff00 */
[----:B------:R-:W-:Y:S02]  /*5f30*/  @P1 LOP3.LUT R2, R2, 0x1, RZ, 0xc0, !PT ;  /* 0x0000000102021812 */ /* 0x000fe400078ec0ff */
[----:B------:R-:W-:Y:S02]  /*5f40*/  CS2R R66, SRZ ;  /* 0x0000000000427805 */ /* 0x000fe4000001ff00 */
[----:B-1----:R-:W-:Y:S02]  /*5f50*/  SHF.L.U32 R0, R89, 0x1f, RZ ;  /* 0x0000001f59007819 */ /* 0x002fe400000006ff */
[----:B------:R-:W-:Y:S02]  /*5f60*/  CS2R R64, SRZ ;  /* 0x0000000000407805 */ /* 0x000fe4000001ff00 */
[----:B------:R-:W-:Y:S02]  /*5f70*/  ISETP.NE.U32.OR P5, PT, R2, 0x1, !P1 ;  /* 0x000000010200780c */ /* 0x000fe40004fa5470 */
[----:B------:R-:W-:Y:S02]  /*5f80*/  CS2R R58, SRZ ;  /* 0x00000000003a7805 */ /* 0x000fe4000001ff00 */
[----:B------:R-:W-:Y:S02]  /*5f90*/  PLOP3.LUT P2, PT, PT, PT, UP1, 0x80, 0x8 ;  /* 0x000000000008781c */ /* 0x000fe40003f4f018 */
[----:B------:R-:W-:Y:S02]  /*5fa0*/  CS2R R56, SRZ ;  /* 0x0000000000387805 */ /* 0x000fe4000001ff00 */
[----:B------:R-:W-:Y:S02]  /*5fb0*/  LOP3.LUT P4, R85, R80, 0xff, RZ, 0xc0, !PT ;  /* 0x000000ff50557812 */ /* 0x000fe4000788c0ff */
[----:B------:R-:W-:Y:S02]  /*5fc0*/  CS2R R50, SRZ ;  /* 0x0000000000327805 */ /* 0x000fe4000001ff00 */
[----:B------:R-:W-:Y:S02]  /*5fd0*/  SEL R2, RZ, 0xffffffff, P3 ;  /* 0xffffffffff027807 */ /* 0x000fe40001800000 */
[----:B------:R-:W-:Y:S02]  /*5fe0*/  CS2R R48, SRZ ;  /* 0x0000000000307805 */ /* 0x000fe4000001ff00 */
[----:B------:R-:W-:Y:S02]  /*5ff0*/  P2R R98, PR, RZ, 0x20 ;  /* 0x00000020ff627803 */ /* 0x000fe40000000000 */
[----:B------:R-:W-:Y:S02]  /*6000*/  @P5 SHF.L.U32 R4, R90, 0x1f, RZ ;  /* 0x0000001f5a045819 */ /* 0x000fe400000006ff */
[----:B------:R-:W-:Y:S02]  /*6010*/  @P2 SEL R2, R3, R2, !P4 ;  /* 0x0000000203022207 */ /* 0x000fe40006000000 */
[----:B------:R-:W1:Y:S02]  /*6020*/  @P5 SYNCS.PHASECHK.TRANS64.TRYWAIT P1, [UR44+0x60], R4 ;  /* 0x00006004ff0055a7 */ /* 0x000e64000802112c */
[----:B------:R-:W-:Y:S04]  /*6030*/  LOP3.LUT R2, R2, 0x1, RZ, 0xc0, !PT ;  /* 0x0000000102027812 */ /* 0x000fe800078ec0ff */
[----:B------:R-:W-:Y:S04]  /*6040*/  ISETP.NE.U32.AND P2, PT, R2, 0x1, PT ;  /* 0x000000010200780c */ /* 0x000fe80003f45070 */
[----:B------:R-:W-:Y:S01]  /*6050*/  P2R R60, PR, RZ, 0x4 ;  /* 0x00000004ff3c7803 */ /* 0x000fe20000000000 */
[----:B------:R2:W4:Y:S01]  /*6060*/  SYNCS.PHASECHK.TRANS64.TRYWAIT P0, [R99+URZ+0xd0], R0 ;  /* 0x0000d000630075a7 */ /* 0x00052200080011ff */
[----:B-1----:R-:W-:Y:S01]  /*6070*/  @P5 SEL R47, RZ, 0x1, !P1 ;  /* 0x00000001ff2f5807 */ /* 0x002fe20004800000 */
[----:B--2---:R-:W-:Y:S06]  /*6080*/  @!P5 BRA `(.L_x_100) ;  /* 0x000000000058d947 */ /* 0x004fec0003800000 */
[----:B------:R-:W-:Y:S01]  /*6090*/  IMAD.MOV.U32 R75, RZ, RZ, RZ ;  /* 0x000000ffff4b7224 */ /* 0x000fe200078e00ff */
[----:B------:R-:W-:Y:S01]  /*60a0*/  ISETP.NE.AND P1, PT, R47, RZ, PT ;  /* 0x000000ff2f00720c */ /* 0x000fe20003f25270 */
[----:B------:R-:W-:Y:S01]  /*60b0*/  BSSY B0, `(.L_x_101) ;  /* 0x000000c000007945 */ /* 0x000fe20003800000 */
[----:B------:R-:W-:Y:S02]  /*60c0*/  CS2R R50, SRZ ;  /* 0x0000000000327805 */ /* 0x000fe4000001ff00 */
[----:B------:R-:W-:Y:S02]  /*60d0*/  CS2R R48, SRZ ;  /* 0x0000000000307805 */ /* 0x000fe4000001ff00 */
[----:B------:R-:W-:Y:S02]  /*60e0*/  CS2R R58, SRZ ;  /* 0x00000000003a7805 */ /* 0x000fe4000001ff00 */
[----:B------:R-:W-:Y:S02]  /*60f0*/  CS2R R56, SRZ ;  /* 0x0000000000387805 */ /* 0x000fe4000001ff00 */
[----:B------:R-:W-:Y:S02]  /*6100*/  CS2R R66, SRZ ;  /* 0x0000000000427805 */ /* 0x000fe4000001ff00 */
[----:B------:R-:W-:Y:S02]  /*6110*/  CS2R R64, SRZ ;  /* 0x0000000000407805 */ /* 0x000fe4000001ff00 */
[----:B------:R-:W-:Y:S01]  /*6120*/  CS2R R72, SRZ ;  /* 0x0000000000487805 */ /* 0x000fe2000001ff00 */
[----:B------:R-:W-:Y:S06]  /*6130*/  @P1 BRA `(.L_x_102) ;  /* 0x00000000000c1947 */ /* 0x000fec0003800000 */
[----:B------:R-:W-:Y:S04]  /*6140*/  SHF.L.U32 R3, R90, 0x1f, RZ ;  /* 0x0000001f5a037819 */ /* 0x000fe800000006ff */
[----:B------:R-:W1:Y:S02]  /*6150*/  SYNCS.PHASECHK.TRANS64.TRYWAIT P1, [UR44+0x60], R3 ;  /* 0x00006003ff0075a7 */ /* 0x000e64000802112c */
[----:B-1----:R-:W-:Y:S05]  /*6160*/  @!P1 BRA `(.L_x_103) ;  /* 0x0000003c00a89947 */ /* 0x002fea0003800000 */
.L_x_102:
[----:B------:R-:W-:Y:S05]  /*6170*/  BSYNC B0 ;  /* 0x0000000000007941 */ /* 0x000fea0003800000 */
.L_x_101:
[----:B------:R-:W-:Y:S01]  /*6180*/  ISETP.NE.AND P1, PT, R60, RZ, PT ;  /* 0x000000ff3c00720c */ /* 0x000fe20003f25270 */
[----:B------:R-:W-:Y:S11]  /*6190*/  HFMA2 R46, -RZ, RZ, 0, 5.9604644775390625e-08 ;  /* 0x00000001ff2e7431 */ /* 0x000ff600000001ff */
[----:B------:R-:W-:Y:S01]  /*61a0*/  @!UPT UIADD3 URZ, UPT, UPT, URZ, URZ, URZ ;  /* 0x000000fffffff290 */ /* 0x000fe2000fffe0ff */
[----:B------:R2:W1:Y:S04]  /*61b0*/  @P1 LDS.128 R48, [R93] ;  /* 0x000000005d301984 */ /* 0x0004680000000c00 */
[----:B------:R2:W1:Y:S04]  /*61c0*/  @P1 LDS.128 R56, [R92+0x10] ;  /* 0x000010005c381984 */ /* 0x0004680000000c00 */
[----:B------:R2:W1:Y:S04]  /*61d0*/  @P1 LDS.128 R64, [R91+0x20] ;  /* 0x000020005b401984 */ /* 0x0004680000000c00 */
[----:B------:R2:W1:Y:S02]  /*61e0*/  @P1 LDS.128 R72, [R87+0x30] ;  /* 0x0000300057481984 */ /* 0x0004640000000c00 */
.L_x_100:
[----:B------:R-:W-:Y:S05]  /*61f0*/  BSYNC B1 ;  /* 0x0000000000017941 */ /* 0x000fea0003800000 */
.L_x_99:
[----:B-1----:R-:W-:Y:S04]  /*6200*/  SHF.R.U32.HI R2, RZ, 0x15, R39 ;  /* 0x00000015ff027819 */ /* 0x002fe80000011627 */
[----:B------:R-:W-:Y:S01]  /*6210*/  LOP3.LUT P1, RZ, R2, 0x3, R81, 0x48, !PT ;  /* 0x0000000302ff7812 */ /* 0x000fe20007824851 */
[----:B------:R-:W-:Y:S01]  /*6220*/  @!UPT UIADD3 URZ, UPT, UPT, URZ, URZ, URZ ;  /* 0x000000fffffff290 */ /* 0x000fe2000fffe0ff */
[----:B----4-:R-:W-:Y:S11]  /*6230*/  @P0 BRA `(.L_x_104) ;  /* 0x0000000000080947 */ /* 0x010ff60003800000 */
[----:B------:R-:W1:Y:S02]  /*6240*/  SYNCS.PHASECHK.TRANS64.TRYWAIT P0, [R99+URZ+0xd0], R0 ;  /* 0x0000d000630075a7 */ /* 0x000e6400080011ff */
[----:B-1----:R-:W-:Y:S05]  /*6250*/  @!P0 BRA `(.L_x_105) ;  /* 0x0000003c00848947 */ /* 0x002fea0003800000 */
.L_x_104:
[----:B------:R-:W-:Y:S05]  /*6260*/  @!P1 BRA `(.L_x_106) ;  /* 0x0000000000409947 */ /* 0x000fea0003800000 */
[----:B------:R-:W4:Y:S01]  /*6270*/  LDCU.64 UR8, c[0x4][0x70] ;  /* 0x01000e00ff0877ac */ /* 0x000f220008000a00 */
[----:B------:R-:W-:Y:S01]  /*6280*/  MOV R3, 0x0 ;  /* 0x0000000000037802 */ /* 0x000fe20000000f00 */
[----:B------:R-:W-:Y:S02]  /*6290*/  HFMA2 R12, -RZ, RZ, 0, 5.9604644775390625e-08 ;  /* 0x00000001ff0c7431 */ /* 0x000fe400000001ff */
[----:B------:R-:W-:Y:S02]  /*62a0*/  IMAD.MOV.U32 R8, RZ, RZ, 0x192 ;  /* 0x00000192ff087424 */ /* 0x000fe400078e00ff */
[----:B------:R-:W-:Y:S01]  /*62b0*/  IMAD.MOV.U32 R13, RZ, RZ, RZ ;  /* 0x000000ffff0d7224 */ /* 0x000fe200078e00ff */
[----:B------:R-:W5:Y:S01]  /*62c0*/  LDCU.64 UR6, c[0x4][0x78] ;  /* 0x01000f00ff0677ac */ /* 0x000f620008000a00 */
[----:B------:R-:W1:Y:S01]  /*62d0*/  LDC.64 R2, c[0x4][R3] ;  /* 0x0100000003027b82 */ /* 0x000e620000000a00 */
[----:B------:R-:W2:Y:S01]  /*62e0*/  LDCU.64 UR4, c[0x4][0x10] ;  /* 0x01000200ff0477ac */ /* 0x000ea20008000a00 */
[----:B----4-:R-:W-:Y:S01]  /*62f0*/  MOV R5, UR9 ;  /* 0x0000000900057c02 */ /* 0x010fe20008000f00 */
[----:B------:R-:W-:Y:S01]  /*6300*/  IMAD.U32 R4, RZ, RZ, UR8 ;  /* 0x00000008ff047e24 */ /* 0x000fe2000f8e00ff */
[----:B-----5:R-:W-:Y:S01]  /*6310*/  MOV R7, UR7 ;  /* 0x0000000700077c02 */ /* 0x020fe20008000f00 */
[----:B------:R-:W-:Y:S01]  /*6320*/  IMAD.U32 R6, RZ, RZ, UR6 ;  /* 0x00000006ff067e24 */ /* 0x000fe2000f8e00ff */
[----:B--2---:R-:W-:Y:S01]  /*6330*/  MOV R11, UR5 ;  /* 0x00000005000b7c02 */ /* 0x004fe20008000f00 */
[----:B------:R-:W-:Y:S02]  /*6340*/  IMAD.U32 R10, RZ, RZ, UR4 ;  /* 0x00000004ff0a7e24 */ /* 0x000fe4000f8e00ff */
[----:B------:R-:W-:Y:S07]  /*6350*/  LEPC R20, `(.L_x_106) ;  /* 0x000000001014794e */ /* 0x000fee0000000000 */
[----:B-1-3--:R-:W-:Y:S05]  /*6360*/  CALL.ABS.NOINC R2 ;  /* 0x0000000002007343 */ /* 0x00afea0003c00000 */
.L_x_106:
[C---:B------:R-:W-:Y:S01]  /*6370*/  SHF.L.U32 R40, R48.reuse, 0x10, RZ ;  /* 0x0000001030287819 */ /* 0x040fe200000006ff */
[----:B------:R-:W-:Y:S05]  /*6380*/  WARPSYNC.ALL ;  /* 0x0000000000007948 */ /* 0x000fea0003800000 */
[----:B------:R-:W-:Y:S01]  /*6390*/  R2UR UR4, R39 ;  /* 0x00000000270472ca */ /* 0x000fe200000e0000 */
[----:B------:R-:W-:Y:S01]  /*63a0*/  BSSY.RECONVERGENT B0, `(.L_x_107) ;  /* 0x0000088000007945 */ /* 0x000fe20003800200 */
[----:B------:R-:W-:Y:S02]  /*63b0*/  LOP3.LUT R43, R48, 0xffff0000, RZ, 0xc0, !PT ;  /* 0xffff0000302b7812 */ /* 0x000fe400078ec0ff */
[----:B------:R-:W-:Y:S02]  /*63c0*/  SHF.L.U32 R42, R49, 0x10, RZ ;  /* 0x00000010312a7819 */ /* 0x000fe400000006ff */
[----:B------:R-:W-:Y:S02]  /*63d0*/  SHF.L.U32 R45, R51, 0x10, RZ ;  /* 0x00000010332d7819 */ /* 0x000fe400000006ff */
[----:B------:R-:W-:Y:S02]  /*63e0*/  LOP3.LUT R44, R75, 0xffff0000, RZ, 0xc0, !PT ;  /* 0xffff00004b2c7812 */ /* 0x000fe400078ec0ff */
[----:B------:R-:W-:Y:S03]  /*63f0*/  ISETP.NE.AND P0, PT, R95, RZ, PT ;  /* 0x000000ff5f00720c */ /* 0x000fe60003f05270 */
[----:B------:R-:W1:Y:S02]  /*6400*/  LDTM.x32 R4, tmem[UR4] ;  /* 0x00000004000479ee */ /* 0x000e6400082c0000 */
[C---:B-1-3--:R-:W-:Y:S01]  /*6410*/  FMUL R0, R38.reuse, R4 ;  /* 0x0000000426007220 */ /* 0x04afe20000400000 */
[C---:B------:R-:W-:Y:S01]  /*6420*/  FMUL R2, R38.reuse, R5 ;  /* 0x0000000526027220 */ /* 0x040fe20000400000 */
[C---:B------:R-:W-:Y:S01]  /*6430*/  FMUL R3, R38.reuse, R6 ;  /* 0x0000000626037220 */ /* 0x040fe20000400000 */
[----:B------:R-:W-:Y:S01]  /*6440*/  FMUL R7, R38, R7 ;  /* 0x0000000726077220 */ /* 0x000fe20000400000 */
[----:B------:R-:W-:Y:S01]  /*6450*/  FFMA R0, R41, R40, R0 ;  /* 0x0000002829007223 */ /* 0x000fe20000000000 */
[----:B------:R-:W-:Y:S01]  /*6460*/  LOP3.LUT R40, R49, 0xffff0000, RZ, 0xc0, !PT ;  /* 0xffff000031287812 */ /* 0x000fe200078ec0ff */
[C---:B------:R-:W-:Y:S01]  /*6470*/  FFMA R2, R41.reuse, R43, R2 ;  /* 0x0000002b29027223 */ /* 0x040fe20000000002 */
[C---:B------:R-:W-:Y:S01]  /*6480*/  SHF.L.U32 R43, R50.reuse, 0x10, RZ ;  /* 0x00000010322b7819 */ /* 0x040fe200000006ff */
[C---:B------:R-:W-:Y:S01]  /*6490*/  FFMA R3, R41.reuse, R42, R3 ;  /* 0x0000002a29037223 */ /* 0x040fe20000000003 */
[----:B------:R-:W-:Y:S01]  /*64a0*/  LOP3.LUT R42, R50, 0xffff0000, RZ, 0xc0, !PT ;  /* 0xffff0000322a7812 */ /* 0x000fe200078ec0ff */
[----:B------:R-:W-:Y:S01]  /*64b0*/  FMUL R4, R38, R8 ;  /* 0x0000000826047220 */ /* 0x000fe20000400000 */
[----:B------:R-:W-:Y:S01]  /*64c0*/  F2FP.BF16.F32.PACK_AB R52, R2, R0 ;  /* 0x000000000234723e */ /* 0x000fe200000010ff */
[----:B------:R-:W-:Y:S01]  /*64d0*/  FFMA R7, R41, R40, R7 ;  /* 0x0000002829077223 */ /* 0x000fe20000000007 */
[----:B------:R-:W-:Y:S01]  /*64e0*/  LOP3.LUT R40, R51, 0xffff0000, RZ, 0xc0, !PT ;  /* 0xffff000033287812 */ /* 0x000fe200078ec0ff */
[C---:B------:R-:W-:Y:S01]  /*64f0*/  FMUL R5, R38.reuse, R9 ;  /* 0x0000000926057220 */ /* 0x040fe20000400000 */
[C---:B------:R-:W-:Y:S01]  /*6500*/  FMUL R6, R38.reuse, R10 ;  /* 0x0000000a26067220 */ /* 0x040fe20000400000 */
[----:B------:R-:W-:Y:S01]  /*6510*/  FMUL R11, R38, R11 ;  /* 0x0000000b260b7220 */ /* 0x000fe20000400000 */
[----:B------:R-:W-:Y:S01]  /*6520*/  F2FP.BF16.F32.PACK_AB R53, R7, R3 ;  /* 0x000000030735723e */ /* 0x000fe200000010ff */
[C---:B------:R-:W-:Y:S01]  /*6530*/  FFMA R4, R41.reuse, R43, R4 ;  /* 0x0000002b29047223 */ /* 0x040fe20000000004 */
[C---:B------:R-:W-:Y:S01]  /*6540*/  SHF.L.U32 R43, R56.reuse, 0x10, RZ ;  /* 0x00000010382b7819 */ /* 0x040fe200000006ff */
[----:B------:R-:W-:Y:S01]  /*6550*/  FFMA R5, R41, R42, R5 ;  /* 0x0000002a29057223 */ /* 0x000fe20000000005 */
[----:B------:R-:W-:Y:S01]  /*6560*/  LOP3.LUT R42, R57, 0xffff0000, RZ, 0xc0, !PT ;  /* 0xffff0000392a7812 */ /* 0x000fe200078ec0ff */
[----:B------:R-:W-:Y:S01]  /*6570*/  FFMA R6, R41, R45, R6 ;  /* 0x0000002d29067223 */ /* 0x000fe20000000006 */
[----:B------:R-:W-:Y:S01]  /*6580*/  SHF.L.U32 R45, R57, 0x10, RZ ;  /* 0x00000010392d7819 */ /* 0x000fe200000006ff */
[----:B------:R-:W-:Y:S01]  /*6590*/  FFMA R11, R41, R40, R11 ;  /* 0x00000028290b7223 */ /* 0x000fe2000000000b */
[----:B------:R-:W-:Y:S01]  /*65a0*/  LOP3.LUT R40, R56, 0xffff0000, RZ, 0xc0, !PT ;  /* 0xffff000038287812 */ /* 0x000fe200078ec0ff */
[C---:B------:R-:W-:Y:S01]  /*65b0*/  FMUL R8, R38.reuse, R12 ;  /* 0x0000000c26087220 */ /* 0x040fe20000400000 */
[----:B------:R-:W-:Y:S01]  /*65c0*/  F2FP.BF16.F32.PACK_AB R54, R5, R4 ;  /* 0x000000040536723e */ /* 0x000fe200000010ff */
[C---:B------:R-:W-:Y:S01]  /*65d0*/  FMUL R9, R38.reuse, R13 ;  /* 0x0000000d26097220 */ /* 0x040fe20000400000 */
[----:B------:R-:W-:Y:S01]  /*65e0*/  F2FP.BF16.F32.PACK_AB R55, R11, R6 ;  /* 0x000000060b37723e */ /* 0x000fe200000010ff */
[C---:B------:R-:W-:Y:S01]  /*65f0*/  FMUL R10, R38.reuse, R14 ;  /* 0x0000000e260a7220 */ /* 0x040fe20000400000 */
[----:B------:R-:W-:Y:S01]  /*6600*/  FMUL R15, R38, R15 ;  /* 0x0000000f260f7220 */ /* 0x000fe20000400000 */
[----:B------:R-:W-:Y:S01]  /*6610*/  FFMA R8, R41, R43, R8 ;  /* 0x0000002b29087223 */ /* 0x000fe20000000008 */
[----:B------:R-:W-:Y:S01]  /*6620*/  SHF.L.U32 R43, R59, 0x10, RZ ;  /* 0x000000103b2b7819 */ /* 0x000fe200000006ff */
[C---:B------:R-:W-:Y:S01]  /*6630*/  FFMA R9, R41.reuse, R40, R9 ;  /* 0x0000002829097223 */ /* 0x040fe20000000009 */
[C---:B------:R-:W-:Y:S01]  /*6640*/  SHF.L.U32 R40, R58.reuse, 0x10, RZ ;  /* 0x000000103a287819 */ /* 0x040fe200000006ff */
        /* <DEDUP_REMOVED lines=8> */
[----:B------:R-:W-:Y:S01]  /*66d0*/  FMUL R14, R38, R18 ;  /* 0x00000012260e7220 */ /* 0x000fe20000400000 */
[----:B------:R-:W-:Y:S01]  /*66e0*/  FFMA R12, R41, R40, R12 ;  /* 0x00000028290c7223 */ /* 0x000fe2000000000c */
[----:B------:R-:W-:Y:S01]  /*66f0*/  LOP3.LUT R40, R59, 0xffff0000, RZ, 0xc0, !PT ;  /* 0xffff00003b287812 */ /* 0x000fe200078ec0ff */
[C---:B------:R-:W-:Y:S01]  /*6700*/  FFMA R13, R41.reuse, R42, R13 ;  /* 0x0000002a290d7223 */ /* 0x040fe2000000000d */
[----:B------:R-:W-:Y:S01]  /*6710*/  LOP3.LUT R42, R64, 0xffff0000, RZ, 0xc0, !PT ;  /* 0xffff0000402a7812 */ /* 0x000fe200078ec0ff */
[----:B------:R-:W-:Y:S01]  /*6720*/  FMUL R19, R38, R19 ;  /* 0x0000001326137220 */ /* 0x000fe20000400000 */
[----:B------:R-:W-:Y:S01]  /*6730*/  FFMA R14, R41, R43, R14 ;  /* 0x0000002b290e7223 */ /* 0x000fe2000000000e */
[----:B------:R-:W-:Y:S01]  /*6740*/  SHF.L.U32 R43, R64, 0x10, RZ ;  /* 0x00000010402b7819 */ /* 0x000fe200000006ff */
[----:B------:R1:W-:Y:S01]  /*6750*/  STS.128 [R93], R52 ;  /* 0x000000345d007388 */ /* 0x0003e20000000c00 */
[----:B------:R-:W-:Y:S01]  /*6760*/  F2FP.BF16.F32.PACK_AB R70, R13, R12 ;  /* 0x0000000c0d46723e */ /* 0x000fe200000010ff */
[C---:B------:R-:W-:Y:S01]  /*6770*/  FMUL R16, R38.reuse, R20 ;  /* 0x0000001426107220 */ /* 0x040fe20000400000 */
        /* <DEDUP_REMOVED lines=8> */
[C---:B------:R-:W-:Y:S01]  /*6800*/  FFMA R17, R41.reuse, R42, R17 ;  /* 0x0000002a29117223 */ /* 0x040fe20000000011 */
[----:B------:R-:W-:Y:S01]  /*6810*/  FFMA R18, R41, R45, R18 ;  /* 0x0000002d29127223 */ /* 0x000fe20000000012 */
[----:B------:R1:W-:Y:S01]  /*6820*/  STS.128 [R92+0x10], R68 ;  /* 0x000010445c007388 */ /* 0x0003e20000000c00 */
[----:B------:R-:W-:Y:S01]  /*6830*/  SHF.L.U32 R45, R67, 0x10, RZ ;  /* 0x00000010432d7819 */ /* 0x000fe200000006ff */
[----:B------:R-:W-:Y:S01]  /*6840*/  FFMA R23, R41, R40, R23 ;  /* 0x0000002829177223 */ /* 0x000fe20000000017 */
[----:B------:R-:W-:Y:S01]  /*6850*/  LOP3.LUT R40, R66, 0xffff0000, RZ, 0xc0, !PT ;  /* 0xffff000042287812 */ /* 0x000fe200078ec0ff */
[C---:B------:R-:W-:Y:S01]  /*6860*/  FMUL R20, R38.reuse, R24 ;  /* 0x0000001826147220 */ /* 0x040fe20000400000 */
[----:B------:R-:W-:Y:S01]  /*6870*/  LOP3.LUT R42, R67, 0xffff0000, RZ, 0xc0, !PT ;  /* 0xffff0000432a7812 */ /* 0x000fe200078ec0ff */
[C---:B------:R-:W-:Y:S01]  /*6880*/  FMUL R21, R38.reuse, R25 ;  /* 0x0000001926157220 */ /* 0x040fe20000400000 */
[----:B------:R-:W-:Y:S01]  /*6890*/  F2FP.BF16.F32.PACK_AB R100, R17, R16 ;  /* 0x000000101164723e */ /* 0x000fe200000010ff */
[C---:B------:R-:W-:Y:S01]  /*68a0*/  FMUL R22, R38.reuse, R26 ;  /* 0x0000001a26167220 */ /* 0x040fe20000400000 */
[----:B------:R-:W-:Y:S01]  /*68b0*/  FMUL R27, R38, R27 ;  /* 0x0000001b261b7220 */ /* 0x000fe20000400000 */
[C---:B------:R-:W-:Y:S01]  /*68c0*/  FFMA R20, R41.reuse, R43, R20 ;  /* 0x0000002b29147223 */ /* 0x040fe20000000014 */
[C---:B------:R-:W-:Y:S01]  /*68d0*/  FFMA R21, R41.reuse, R40, R21 ;  /* 0x0000002829157223 */ /* 0x040fe20000000015 */
[C---:B------:R-:W-:Y:S01]  /*68e0*/  FFMA R22, R41.reuse, R45, R22 ;  /* 0x0000002d29167223 */ /* 0x040fe20000000016 */
[----:B------:R-:W-:Y:S01]  /*68f0*/  FFMA R27, R41, R42, R27 ;  /* 0x0000002a291b7223 */ /* 0x000fe2000000001b */
[----:B------:R-:W-:Y:S01]  /*6900*/  SHF.L.U32 R40, R72, 0x10, RZ ;  /* 0x0000001048287819 */ /* 0x000fe200000006ff */
[----:B------:R-:W-:Y:S01]  /*6910*/  FMUL R24, R38, R28 ;  /* 0x0000001c26187220 */ /* 0x000fe20000400000 */
[----:B------:R-:W-:Y:S01]  /*6920*/  LOP3.LUT R42, R72, 0xffff0000, RZ, 0xc0, !PT ;  /* 0xffff0000482a7812 */ /* 0x000fe200078ec0ff */
[C---:B------:R-:W-:Y:S01]  /*6930*/  FMUL R25, R38.reuse, R29 ;  /* 0x0000001d26197220 */ /* 0x040fe20000400000 */
[----:B------:R-:W-:Y:S01]  /*6940*/  SHF.L.U32 R43, R73, 0x10, RZ ;  /* 0x00000010492b7819 */ /* 0x000fe200000006ff */
[C---:B------:R-:W-:Y:S01]  /*6950*/  FMUL R26, R38.reuse, R30 ;  /* 0x0000001e261a7220 */ /* 0x040fe20000400000 */
[C---:B------:R-:W-:Y:S01]  /*6960*/  FFMA R24, R41.reuse, R40, R24 ;  /* 0x0000002829187223 */ /* 0x040fe20000000018 */
[----:B------:R-:W-:Y:S01]  /*6970*/  FFMA R25, R41, R42, R25 ;  /* 0x0000002a29197223 */ /* 0x000fe20000000019 */
[----:B------:R-:W-:Y:S01]  /*6980*/  LOP3.LUT R40, R73, 0xffff0000, RZ, 0xc0, !PT ;  /* 0xffff000049287812 */ /* 0x000fe200078ec0ff */
[----:B------:R-:W-:Y:S01]  /*6990*/  FFMA R26, R41, R43, R26 ;  /* 0x0000002b291a7223 */ /* 0x000fe2000000001a */
[----:B------:R-:W-:Y:S01]  /*69a0*/  FMUL R31, R38, R31 ;  /* 0x0000001f261f7220 */ /* 0x000fe20000400000 */
[----:B------:R-:W-:Y:S01]  /*69b0*/  SHF.L.U32 R43, R74, 0x10, RZ ;  /* 0x000000104a2b7819 */ /* 0x000fe200000006ff */
[----:B------:R-:W-:Y:S01]  /*69c0*/  FMUL R28, R38, R32 ;  /* 0x00000020261c7220 */ /* 0x000fe20000400000 */
[----:B------:R-:W-:Y:S01]  /*69d0*/  LOP3.LUT R42, R74, 0xffff0000, RZ, 0xc0, !PT ;  /* 0xffff00004a2a7812 */ /* 0x000fe200078ec0ff */
[C---:B------:R-:W-:Y:S01]  /*69e0*/  FMUL R29, R38.reuse, R33 ;  /* 0x00000021261d7220 */ /* 0x040fe20000400000 */
[----:B------:R-:W-:Y:S01]  /*69f0*/  SHF.L.U32 R45, R75, 0x10, RZ ;  /* 0x000000104b2d7819 */ /* 0x000fe200000006ff */
[C---:B------:R-:W-:Y:S01]  /*6a00*/  FMUL R30, R38.reuse, R34 ;  /* 0x00000022261e7220 */ /* 0x040fe20000400000 */
[----:B------:R-:W-:Y:S01]  /*6a10*/  FFMA R31, R41, R40, R31 ;  /* 0x00000028291f7223 */ /* 0x000fe2000000001f */
[----:B------:R-:W-:Y:S01]  /*6a20*/  FMUL R35, R38, R35 ;  /* 0x0000002326237220 */ /* 0x000fe20000400000 */
[----:B------:R-:W-:Y:S01]  /*6a30*/  F2FP.BF16.F32.PACK_AB R101, R23, R18 ;  /* 0x000000121765723e */ /* 0x000fe200000010ff */
[----:B------:R-:W-:Y:S01]  /*6a40*/  FFMA R28, R41, R43, R28 ;  /* 0x0000002b291c7223 */ /* 0x000fe2000000001c */
[----:B------:R-:W-:Y:S01]  /*6a50*/  F2FP.BF16.F32.PACK_AB R102, R21, R20 ;  /* 0x000000141566723e */ /* 0x000fe200000010ff */
[----:B------:R-:W-:Y:S01]  /*6a60*/  FFMA R29, R41, R42, R29 ;  /* 0x0000002a291d7223 */ /* 0x000fe2000000001d */
[----:B------:R-:W-:Y:S01]  /*6a70*/  F2FP.BF16.F32.PACK_AB R103, R27, R22 ;  /* 0x000000161b67723e */ /* 0x000fe200000010ff */
[C---:B------:R-:W-:Y:S01]  /*6a80*/  FFMA R30, R41.reuse, R45, R30 ;  /* 0x0000002d291e7223 */ /* 0x040fe2000000001e */
[----:B------:R-:W-:Y:S01]  /*6a90*/  FFMA R35, R41, R44, R35 ;  /* 0x0000002c29237223 */ /* 0x000fe20000000023 */
[----:B------:R-:W-:Y:S02]  /*6aa0*/  F2FP.BF16.F32.PACK_AB R104, R25, R24 ;  /* 0x000000181968723e */ /* 0x000fe400000010ff */
[----:B------:R1:W-:Y:S01]  /*6ab0*/  STS.128 [R91+0x20], R100 ;  /* 0x000020645b007388 */ /* 0x0003e20000000c00 */
[----:B------:R-:W-:Y:S02]  /*6ac0*/  F2FP.BF16.F32.PACK_AB R105, R31, R26 ;  /* 0x0000001a1f69723e */ /* 0x000fe400000010ff */
[----:B------:R-:W-:Y:S02]  /*6ad0*/  F2FP.BF16.F32.PACK_AB R106, R29, R28 ;  /* 0x0000001c1d6a723e */ /* 0x000fe400000010ff */
[----:B------:R-:W-:Y:S05]  /*6ae0*/  F2FP.BF16.F32.PACK_AB R107, R35, R30 ;  /* 0x0000001e236b723e */ /* 0x000fea00000010ff */
[----:B------:R1:W-:Y:S01]  /*6af0*/  STS.128 [R87+0x30], R104 ;  /* 0x0000306857007388 */ /* 0x0003e20000000c00 */
[----:B------:R-:W-:Y:S01]  /*6b00*/  @!PT LDS RZ, [RZ] ;  /* 0x00000000fffff984 */ /* 0x000fe20000000800 */
[----:B------:R-:W-:Y:S01]  /*6b10*/  @!PT LDS RZ, [RZ] ;  /* 0x00000000fffff984 */ /* 0x000fe20000000800 */
[----:B------:R-:W-:Y:S01]  /*6b20*/  @!PT LDS RZ, [RZ] ;  /* 0x00000000fffff984 */ /* 0x000fe20000000800 */
[----:B------:R-:W-:Y:S01]  /*6b30*/  @!PT LDS RZ, [RZ] ;  /* 0x00000000fffff984 */ /* 0x000fe20000000800 */
[----:B------:R3:W-:Y:S07]  /*6b40*/  MEMBAR.ALL.CTA ;  /* 0x0000000000007992 */ /* 0x0007ee0000008000 */
[----:B---3--:R-:W3:Y:S02]  /*6b50*/  FENCE.VIEW.ASYNC.S ;  /* 0x00000000000073c6 */ /* 0x008ee40000000000 */
[----:B---3--:R-:W-:Y:S06]  /*6b60*/  BAR.SYNC.DEFER_BLOCKING 0x1, 0x80 ;  /* 0x0042000000007b1d */ /* 0x008fec0000010000 */
[----:B------:R-:W-:Y:S05]  /*6b70*/  @P0 BRA `(.L_x_108) ;  /* 0x0000000000280947 */ /* 0x000fea0003800000 */
[----:B------:R-:W3:Y:S01]  /*6b80*/  LDCU.64 UR6, c[0x0][0x348] ;  /* 0x00006900ff0677ac */ /* 0x000ee20008000a00 */
[----:B------:R-:W-:Y:S01]  /*6b90*/  UIADD3 UR4, UPT, UPT, UR44, 0x200, URZ ;  /* 0x000002002c047890 */ /* 0x000fe2000fffe0ff */
[----:B------:R-:W-:Y:S05]  /*6ba0*/  UMOV UR51, UR36 ;  /* 0x0000002400337c82 */ /* 0x000fea0008000000 */
[----:B------:R-:W-:Y:S04]  /*6bb0*/  MOV R84, UR4 ;  /* 0x0000000400547c02 */ /* 0x000fe80008000f00 */
[----:B------:R-:W-:Y:S01]  /*6bc0*/  R2UR UR48, R84 ;  /* 0x00000000543072ca */ /* 0x000fe200000e0000 */
[----:B---3--:R-:W-:Y:S04]  /*6bd0*/  UIADD3 UR4, UP0, UPT, UR6, 0x680, URZ ;  /* 0x0000068006047890 */ /* 0x008fe8000ff1e0ff */
[----:B------:R-:W-:Y:S09]  /*6be0*/  UIADD3.X UR5, UPT, UPT, URZ, UR7, URZ, UP0, !UPT ;  /* 0x00000007ff057290 */ /* 0x000ff200087fe4ff */
[----:B------:R3:W-:Y:S01]  /*6bf0*/  UTMASTG.3D [UR48], [UR4] ;  /* 0x00000030040073b5 */ /* 0x0007e20008010000 */
[----:B------:R0:W-:Y:S01]  /*6c00*/  UTMACMDFLUSH ;  /* 0x00000000000079b7 */ /* 0x0001e20000000000 */
[----:B---3--:R-:W-:Y:S04]  /*6c10*/  DEPBAR.LE SB0, 0x1 ;  /* 0x000080400000791a */ /* 0x008fe80000000000 */
.L_x_108:
[----:B------:R-:W-:Y:S05]  /*6c20*/  BSYNC.RECONVERGENT B0 ;  /* 0x0000000000007941 */ /* 0x000fea0003800200 */
.L_x_107:
[----:B------:R-:W-:Y:S01]  /*6c30*/  BAR.SYNC.DEFER_BLOCKING 0x1, 0x80 ;  /* 0x0042000000007b1d */ /* 0x000fe20000010000 */
[----:B------:R-:W-:Y:S01]  /*6c40*/  ISETP.NE.AND P1, PT, R98, RZ, PT ;  /* 0x000000ff6200720c */ /* 0x000fe20003f25270 */
[----:B------:R-:W-:Y:S01]  /*6c50*/  UISETP.NE.AND UP0, UPT, UR52, URZ, UPT ;  /* 0x000000ff3400728c */ /* 0x000fe2000bf05270 */
[----:B------:R-:W-:Y:S11]  /*6c60*/  LEA R3, R46, UR44, 0x3 ;  /* 0x0000002c2e037c11 */ /* 0x000ff6000f8e18ff */
[----:B------:R-:W-:Y:S01]  /*6c70*/  @P1 SHF.L.U32 R2, R90, 0x1f, RZ ;  /* 0x0000001f5a021819 */ /* 0x000fe200000006ff */
[----:B------:R-:W-:Y:S06]  /*6c80*/  BRA.U !UP0, `(.L_x_109) ;  /* 0x0000000108247547 */ /* 0x000fec000b800000 */
[----:B------:R-:W-:Y:S01]  /*6c90*/  IMAD.U32 R5, RZ, RZ, UR46 ;  /* 0x0000002eff057e24 */ /* 0x000fe2000f8e00ff */
[----:B------:R-:W-:Y:S01]  /*6ca0*/  MOV R0, UR47 ;  /* 0x0000002f00007c02 */ /* 0x000fe20008000f00 */
[----:B------:R-:W-:Y:S03]  /*6cb0*/  UIADD3 UR4, UPT, UPT, UR46, 0x1, URZ ;  /* 0x000000012e047890 */ /* 0x000fe6000fffe0ff */
[----:B------:R-:W-:Y:S01]  /*6cc0*/  @P1 LEA R5, R5, UR44, 0x3 ;  /* 0x0000002c05051c11 */ /* 0x000fe2000f8e18ff */
[----:B------:R-:W-:Y:S04]  /*6cd0*/  UISETP.NE.AND UP0, UPT, UR4, 0x4, UPT ;  /* 0x000000040400788c */ /* 0x000fe8000bf05270 */
[----:B------:R-:W-:Y:S01]  /*6ce0*/  @P1 VIADD R5, R5, 0x80 ;  /* 0x0000008005051836 */ /* 0x000fe20000000000 */
[----:B------:R-:W-:Y:S04]  /*6cf0*/  USEL UR46, UR4, URZ, UP0 ;  /* 0x000000ff042e7287 */ /* 0x000fe80008000000 */
[----:B------:R-:W-:Y:S04]  /*6d00*/  @P1 PRMT R0, R0, 0x654, R5 ;  /* 0x0000065400001816 */ /* 0x000fe80000000005 */
[----:B------:R3:W-:Y:S04]  /*6d10*/  @P1 SYNCS.ARRIVE.TRANS64.RED.A1T0 RZ, [R0+URZ], RZ ;  /* 0x000000ff00ff19a7 */ /* 0x0007e800081004ff */
.L_x_109:
[----:B------:R-:W4:Y:S01]  /*6d20*/  @P1 SYNCS.PHASECHK.TRANS64.TRYWAIT P0, [R3+URZ+0x60], R2 ;  /* 0x00006002030015a7 */ /* 0x000f2200080011ff */
[----:B------:R-:W-:Y:S01]  /*6d30*/  BSSY B1, `(.L_x_110) ;  /* 0x0000016000017945 */ /* 0x000fe20003800000 */
[----:B----4-:R-:W-:Y:S03]  /*6d40*/  @P1 SEL R47, RZ, 0x1, !P0 ;  /* 0x00000001ff2f1807 */ /* 0x010fe60004000000 */
[----:B------:R-:W-:Y:S05]  /*6d50*/  @!P1 BRA `(.L_x_111) ;  /* 0x00000000004c9947 */ /* 0x000fea0003800000 */
[----:B------:R-:W-:Y:S01]  /*6d60*/  ISETP.NE.AND P0, PT, R47, RZ, PT ;  /* 0x000000ff2f00720c */ /* 0x000fe20003f05270 */
[----:B------:R-:W-:Y:S01]  /*6d70*/  BSSY B0, `(.L_x_112) ;  /* 0x000000b000007945 */ /* 0x000fe20003800000 */
[----:B------:R-:W-:Y:S11]  /*6d80*/  ISETP.NE.AND P1, PT, R60, RZ, PT ;  /* 0x000000ff3c00720c */ /* 0x000ff60003f25270 */
[----:B------:R-:W-:Y:S02]  /*6d90*/  @!UPT UIADD3 URZ, UPT, UPT, URZ, URZ, URZ ;  /* 0x000000fffffff290 */ /* 0x000fe4000fffe0ff */
[C---:B------:R-:W-:Y:S01]  /*6da0*/  @P1 IMAD R6, R46.reuse, 0x2000, R93 ;  /* 0x000020002e061824 */ /* 0x040fe200078e025d */
[C---:B------:R-:W-:Y:S01]  /*6db0*/  @P1 LEA R4, R46.reuse, R91, 0xd ;  /* 0x0000005b2e041211 */ /* 0x040fe200078e68ff */
[C---:B------:R-:W-:Y:S02]  /*6dc0*/  @P1 IMAD R5, R46.reuse, 0x2000, R92 ;  /* 0x000020002e051824 */ /* 0x040fe400078e025c */
[----:B------:R-:W-:Y:S01]  /*6dd0*/  @P1 IMAD R2, R46, 0x2000, R87 ;  /* 0x000020002e021824 */ /* 0x000fe200078e0257 */
[----:B------:R-:W-:Y:S06]  /*6de0*/  @P0 BRA `(.L_x_113) ;  /* 0x00000000000c0947 */ /* 0x000fec0003800000 */
[----:B---3--:R-:W-:Y:S04]  /*6df0*/  SHF.L.U32 R0, R90, 0x1f, RZ ;  /* 0x0000001f5a007819 */ /* 0x008fe800000006ff */
[----:B------:R-:W3:Y:S02]  /*6e00*/  SYNCS.PHASECHK.TRANS64.TRYWAIT P0, [R3+URZ+0x60], R0 ;  /* 0x00006000030075a7 */ /* 0x000ee400080011ff */
[----:B---3--:R-:W-:Y:S05]  /*6e10*/  @!P0 BRA `(.L_x_114) ;  /* 0x0000003000a88947 */ /* 0x008fea0003800000 */
.L_x_113:
[----:B------:R-:W-:Y:S05]  /*6e20*/  BSYNC B0 ;  /* 0x0000000000007941 */ /* 0x000fea0003800000 */
.L_x_112:
[----:B------:R-:W-:Y:S02]  /*6e30*/  ISETP.NE.AND P0, PT, R60, RZ, PT ;  /* 0x000000ff3c00720c */ /* 0x000fe40003f05270 */
[----:B------:R-:W-:Y:S11]  /*6e40*/  IADD3 R46, PT, PT, R46, 0x1, RZ ;  /* 0x000000012e2e7810 */ /* 0x000ff60007ffe0ff */
[----:B------:R4:W1:Y:S04]  /*6e50*/  @P0 LDS.128 R48, [R6] ;  /* 0x0000000006300984 */ /* 0x0008680000000c00 */
[----:B------:R4:W1:Y:S04]  /*6e60*/  @P0 LDS.128 R56, [R5+0x10] ;  /* 0x0000100005380984 */ /* 0x0008680000000c00 */
[----:B------:R4:W1:Y:S04]  /*6e70*/  @P0 LDS.128 R64, [R4+0x20] ;  /* 0x0000200004400984 */ /* 0x0008680000000c00 */
[----:B------:R4:W1:Y:S02]  /*6e80*/  @P0 LDS.128 R72, [R2+0x30] ;  /* 0x0000300002480984 */ /* 0x0008640000000c00 */
.L_x_111:
[----:B------:R-:W-:Y:S05]  /*6e90*/  BSYNC B1 ;  /* 0x0000000000017941 */ /* 0x000fea0003800000 */
.L_x_110:
[----:B---3--:R-:W-:Y:S05]  /*6ea0*/  VIADD R0, R39, 0x20 ;  /* 0x0000002027007836 */ /* 0x008fea0000000000 */
[----:B------:R-:W-:Y:S04]  /*6eb0*/  SHF.R.U32.HI R0, RZ, 0x15, R0 ;  /* 0x00000015ff007819 */ /* 0x000fe80000011600 */
[----:B------:R-:W-:Y:S11]  /*6ec0*/  LOP3.LUT P0, RZ, R0, 0x3, R81, 0x48, !PT ;  /* 0x0000000300ff7812 */ /* 0x000ff60007804851 */
[----:B------:R-:W-:Y:S02]  /*6ed0*/  @!UPT UIADD3 URZ, UPT, UPT, URZ, URZ, URZ ;  /* 0x000000fffffff290 */ /* 0x000fe4000fffe0ff */
[----:B------:R-:W-:Y:S05]  /*6ee0*/  @!P0 BRA `(.L_x_115) ;  /* 0x0000000000408947 */ /* 0x000fea0003800000 */
[----:B------:R-:W3:Y:S01]  /*6ef0*/  LDCU.64 UR8, c[0x4][0x70] ;  /* 0x01000e00ff0877ac */ /* 0x000ee20008000a00 */
[----:B------:R-:W-:Y:S01]  /*6f00*/  MOV R3, 0x0 ;  /* 0x0000000000037802 */ /* 0x000fe20000000f00 */
[----:B------:R-:W-:Y:S02]  /*6f10*/  HFMA2 R12, -RZ, RZ, 0, 5.9604644775390625e-08 ;  /* 0x00000001ff0c7431 */ /* 0x000fe400000001ff */
[----:B------:R-:W-:Y:S02]  /*6f20*/  IMAD.MOV.U32 R8, RZ, RZ, 0x192 ;  /* 0x00000192ff087424 */ /* 0x000fe400078e00ff */
[----:B------:R-:W-:Y:S01]  /*6f30*/  IMAD.MOV.U32 R13, RZ, RZ, RZ ;  /* 0x000000ffff0d7224 */ /* 0x000fe200078e00ff */
[----:B------:R-:W5:Y:S01]  /*6f40*/  LDCU.64 UR6, c[0x4][0x78] ;  /* 0x01000f00ff0677ac */ /* 0x000f620008000a00 */
[----:B----4-:R-:W4:Y:S01]  /*6f50*/  LDC.64 R2, c[0x4][R3] ;  /* 0x0100000003027b82 */ /* 0x010f220000000a00 */
[----:B------:R-:W2:Y:S01]  /*6f60*/  LDCU.64 UR4, c[0x4][0x10] ;  /* 0x01000200ff0477ac */ /* 0x000ea20008000a00 */
[----:B---3--:R-:W-:Y:S01]  /*6f70*/  MOV R5, UR9 ;  /* 0x0000000900057c02 */ /* 0x008fe20008000f00 */
[----:B------:R-:W-:Y:S01]  /*6f80*/  IMAD.U32 R4, RZ, RZ, UR8 ;  /* 0x00000008ff047e24 */ /* 0x000fe2000f8e00ff */
[----:B-----5:R-:W-:Y:S01]  /*6f90*/  MOV R7, UR7 ;  /* 0x0000000700077c02 */ /* 0x020fe20008000f00 */
[----:B------:R-:W-:Y:S01]  /*6fa0*/  IMAD.U32 R6, RZ, RZ, UR6 ;  /* 0x00000006ff067e24 */ /* 0x000fe2000f8e00ff */
[----:B--2---:R-:W-:Y:S01]  /*6fb0*/  MOV R11, UR5 ;  /* 0x00000005000b7c02 */ /* 0x004fe20008000f00 */
[----:B------:R-:W-:Y:S02]  /*6fc0*/  IMAD.U32 R10, RZ, RZ, UR4 ;  /* 0x00000004ff0a7e24 */ /* 0x000fe4000f8e00ff */
[----:B------:R-:W-:Y:S07]  /*6fd0*/  LEPC R20, `(.L_x_115) ;  /* 0x000000001014794e */ /* 0x000fee0000000000 */
[----:B-1--4-:R-:W-:Y:S05]  /*6fe0*/  CALL.ABS.NOINC R2 ;  /* 0x0000000002007343 */ /* 0x012fea0003c00000 */
.L_x_115:
[C---:B-1----:R-:W-:Y:S01]  /*6ff0*/  SHF.L.U32 R40, R48.reuse, 0x10, RZ ;  /* 0x0000001030287819 */ /* 0x042fe200000006ff */
[----:B------:R-:W-:Y:S05]  /*7000*/  WARPSYNC.ALL ;  /* 0x0000000000007948 */ /* 0x000fea0003800000 */
[----:B------:R-:W-:Y:S01]  /*7010*/  R2UR UR4, R39 ;  /* 0x00000000270472ca */ /* 0x000fe200000e0000 */
[----:B------:R-:W-:Y:S01]  /*7020*/  BSSY.RECONVERGENT B0, `(.L_x_116) ;  /* 0x0000090000007945 */ /* 0x000fe20003800200 */
[----:B------:R-:W-:Y:S02]  /*7030*/  LOP3.LUT R43, R48, 0xffff0000, RZ, 0xc0, !PT ;  /* 0xffff0000302b7812 */ /* 0x000fe400078ec0ff */
[----:B------:R-:W-:Y:S02]  /*7040*/  LOP3.LUT R42, R49, 0xffff0000, RZ, 0xc0, !PT ;  /* 0xffff0000312a7812 */ /* 0x000fe400078ec0ff */
[----:B------:R-:W-:Y:S02]  /*7050*/  SHF.L.U32 R45, R51, 0x10, RZ ;  /* 0x00000010332d7819 */ /* 0x000fe400000006ff */
[----:B------:R-:W-:Y:S02]  /*7060*/  ISETP.NE.AND P6, PT, R98, RZ, PT ;  /* 0x000000ff6200720c */ /* 0x000fe40003fc5270 */
[----:B------:R-:W-:Y:S02]  /*7070*/  MOV R52, UR46 ;  /* 0x0000002e00347c02 */ /* 0x000fe40008000f00 */
[----:B------:R-:W-:Y:S01]  /*7080*/  MOV R61, UR47 ;  /* 0x0000002f003d7c02 */ /* 0x000fe20008000f00 */
[----:B----4-:R-:W1:Y:S01]  /*7090*/  LDTM.x32 R4, tmem[UR4+0x20] ;  /* 0x00002004000479ee */ /* 0x010e6200082c0000 */
[----:B------:R-:W-:Y:S02]  /*70a0*/  LOP3.LUT R44, R75, 0xffff0000, RZ, 0xc0, !PT ;  /* 0xffff00004b2c7812 */ /* 0x000fe400078ec0ff */
[----:B------:R-:W-:Y:S02]  /*70b0*/  ISETP.NE.AND P0, PT, R95, RZ, PT ;  /* 0x000000ff5f00720c */ /* 0x000fe40003f05270 */
[----:B------:R-:W-:Y:S03]  /*70c0*/  LEA R62, R46, UR44, 0x3 ;  /* 0x0000002c2e3e7c11 */ /* 0x000fe6000f8e18ff */
[----:B------:R-:W-:Y:S02]  /*70d0*/  @P6 LEA R52, R52, UR44, 0x3 ;  /* 0x0000002c34346c11 */ /* 0x000fe4000f8e18ff */
[----:B------:R-:W-:Y:S02]  /*70e0*/  @P6 SHF.L.U32 R63, R90, 0x1f, RZ ;  /* 0x0000001f5a3f6819 */ /* 0x000fe400000006ff */
[----:B------:R-:W-:Y:S04]  /*70f0*/  @P6 IADD3 R52, PT, PT, R52, 0x80, RZ ;  /* 0x0000008034346810 */ /* 0x000fe80007ffe0ff */
[----:B------:R-:W-:Y:S01]  /*7100*/  @P6 PRMT R61, R61, 0x654, R52 ;  /* 0x000006543d3d6816 */ /* 0x000fe20000000034 */
[C---:B-1----:R-:W-:Y:S01]  /*7110*/  FMUL R0, R38.reuse, R4 ;  /* 0x0000000426007220 */ /* 0x042fe20000400000 */
[C---:B------:R-:W-:Y:S01]  /*7120*/  FMUL R2, R38.reuse, R5 ;  /* 0x0000000526027220 */ /* 0x040fe20000400000 */
[C---:B------:R-:W-:Y:S01]  /*7130*/  FMUL R3, R38.reuse, R6 ;  /* 0x0000000626037220 */ /* 0x040fe20000400000 */
[----:B------:R-:W-:Y:S01]  /*7140*/  FMUL R7, R38, R7 ;  /* 0x0000000726077220 */ /* 0x000fe20000400000 */
[----:B------:R-:W-:Y:S01]  /*7150*/  FFMA R0, R41, R40, R0 ;  /* 0x0000002829007223 */ /* 0x000fe20000000000 */
[----:B------:R-:W-:Y:S01]  /*7160*/  SHF.L.U32 R40, R49, 0x10, RZ ;  /* 0x0000001031287819 */ /* 0x000fe200000006ff */
[C---:B------:R-:W-:Y:S01]  /*7170*/  FFMA R2, R41.reuse, R43, R2 ;  /* 0x0000002b29027223 */ /* 0x040fe20000000002 */
[----:B------:R-:W-:Y:S01]  /*7180*/  SHF.L.U32 R43, R50, 0x10, RZ ;  /* 0x00000010322b7819 */ /* 0x000fe200000006ff */
[C---:B------:R-:W-:Y:S01]  /*7190*/  FMUL R4, R38.reuse, R8 ;  /* 0x0000000826047220 */ /* 0x040fe20000400000 */
[----:B------:R-:W-:Y:S01]  /*71a0*/  FMUL R5, R38, R9 ;  /* 0x0000000926057220 */ /* 0x000fe20000400000 */
[C---:B------:R-:W-:Y:S01]  /*71b0*/  FFMA R3, R41.reuse, R40, R3 ;  /* 0x0000002829037223 */ /* 0x040fe20000000003 */
[----:B------:R-:W-:Y:S01]  /*71c0*/  LOP3.LUT R40, R50, 0xffff0000, RZ, 0xc0, !PT ;  /* 0xffff000032287812 */ /* 0x000fe200078ec0ff */
[----:B------:R-:W-:Y:S01]  /*71d0*/  FFMA R7, R41, R42, R7 ;  /* 0x0000002a29077223 */ /* 0x000fe20000000007 */
[----:B------:R-:W-:Y:S01]  /*71e0*/  LOP3.LUT R42, R51, 0xffff0000, RZ, 0xc0, !PT ;  /* 0xffff0000332a7812 */ /* 0x000fe200078ec0ff */
[----:B------:R-:W-:Y:S01]  /*71f0*/  FMUL R6, R38, R10 ;  /* 0x0000000a26067220 */ /* 0x000fe20000400000 */
[----:B------:R-:W-:Y:S01]  /*7200*/  F2FP.BF16.F32.PACK_AB R52, R2, R0 ;  /* 0x000000000234723e */ /* 0x000fe200000010ff */
[----:B------:R-:W-:Y:S01]  /*7210*/  FMUL R11, R38, R11 ;  /* 0x0000000b260b7220 */ /* 0x000fe20000400000 */
[----:B------:R-:W-:Y:S01]  /*7220*/  F2FP.BF16.F32.PACK_AB R53, R7, R3 ;  /* 0x000000030735723e */ /* 0x000fe200000010ff */
        /* <DEDUP_REMOVED lines=20> */
[C---:B------:R-:W-:Y:S01]  /*7370*/  FMUL R12, R38.reuse, R16 ;  /* 0x00000010260c7220 */ /* 0x040fe20000400000 */
        /* <DEDUP_REMOVED lines=13> */
[----:B------:R1:W-:Y:S01]  /*7450*/  STS.128 [R93+0x2000], R52 ;  /* 0x002000345d007388 */ /* 0x0003e20000000c00 */
[----:B------:R-:W-:Y:S01]  /*7460*/  F2FP.BF16.F32.PACK_AB R70, R13, R12 ;  /* 0x0000000c0d46723e */ /* 0x000fe200000010ff */
[----:B------:R-:W-:Y:S01]  /*7470*/  FFMA R19, R41, R40, R19 ;  /* 0x0000002829137223 */ /* 0x000fe20000000013 */
[----:B------:R-:W-:Y:S01]  /*7480*/  LOP3.LUT R40, R64, 0xffff0000, RZ, 0xc0, !PT ;  /* 0xffff000040287812 */ /* 0x000fe200078ec0ff */
[C---:B------:R-:W-:Y:S01]  /*7490*/  FMUL R16, R38.reuse, R20 ;  /* 0x0000001426107220 */ /* 0x040fe20000400000 */
[C---:B------:R-:W-:Y:S01]  /*74a0*/  FMUL R17, R38.reuse, R21 ;  /* 0x0000001526117220 */ /* 0x040fe20000400000 */
[C---:B------:R-:W-:Y:S01]  /*74b0*/  FMUL R18, R38.reuse, R22 ;  /* 0x0000001626127220 */ /* 0x040fe20000400000 */
[----:B------:R-:W-:Y:S01]  /*74c0*/  F2FP.BF16.F32.PACK_AB R71, R19, R14 ;  /* 0x0000000e1347723e */ /* 0x000fe200000010ff */
[----:B------:R-:W-:Y:S01]  /*74d0*/  FMUL R23, R38, R23 ;  /* 0x0000001726177220 */ /* 0x000fe20000400000 */
[----:B------:R-:W-:Y:S01]  /*74e0*/  FFMA R16, R41, R43, R16 ;  /* 0x0000002b29107223 */ /* 0x000fe20000000010 */
[----:B------:R-:W-:Y:S01]  /*74f0*/  SHF.L.U32 R43, R67, 0x10, RZ ;  /* 0x00000010432b7819 */ /* 0x000fe200000006ff */
[C---:B------:R-:W-:Y:S01]  /*7500*/  FFMA R17, R41.reuse, R40, R17 ;  /* 0x0000002829117223 */ /* 0x040fe20000000011 */
[----:B------:R1:W-:Y:S01]  /*7510*/  STS.128 [R92+0x2010], R68 ;  /* 0x002010445c007388 */ /* 0x0003e20000000c00 */
        /* <DEDUP_REMOVED lines=8> */
[C---:B------:R-:W-:Y:S01]  /*75a0*/  FMUL R22, R38.reuse, R26 ;  /* 0x0000001a26167220 */ /* 0x040fe20000400000 */
[----:B------:R-:W-:Y:S01]  /*75b0*/  FFMA R20, R41, R40, R20 ;  /* 0x0000002829147223 */ /* 0x000fe20000000014 */
[----:B------:R-:W-:Y:S01]  /*75c0*/  LOP3.LUT R40, R67, 0xffff0000, RZ, 0xc0, !PT ;  /* 0xffff000043287812 */ /* 0x000fe200078ec0ff */
[C---:B------:R-:W-:Y:S01]  /*75d0*/  FFMA R21, R41.reuse, R42, R21 ;  /* 0x0000002a29157223 */ /* 0x040fe20000000015 */
[C---:B------:R-:W-:Y:S01]  /*75e0*/  FFMA R22, R41.reuse, R43, R22 ;  /* 0x0000002b29167223 */ /* 0x040fe20000000016 */
[----:B------:R-:W-:Y:S01]  /*75f0*/  FMUL R27, R38, R27 ;  /* 0x0000001b261b7220 */ /* 0x000fe20000400000 */
[----:B------:R-:W-:Y:S01]  /*7600*/  SHF.L.U32 R43, R72, 0x10, RZ ;  /* 0x00000010482b7819 */ /* 0x000fe200000006ff */
[----:B------:R-:W-:Y:S01]  /*7610*/  FMUL R24, R38, R28 ;  /* 0x0000001c26187220 */ /* 0x000fe20000400000 */
[----:B------:R-:W-:Y:S01]  /*7620*/  LOP3.LUT R42, R72, 0xffff0000, RZ, 0xc0, !PT ;  /* 0xffff0000482a7812 */ /* 0x000fe200078ec0ff */
[C---:B------:R-:W-:Y:S01]  /*7630*/  FMUL R25, R38.reuse, R29 ;  /* 0x0000001d26197220 */ /* 0x040fe20000400000 */
[C---:B------:R-:W-:Y:S01]  /*7640*/  FMUL R26, R38.reuse, R30 ;  /* 0x0000001e261a7220 */ /* 0x040fe20000400000 */
[C---:B------:R-:W-:Y:S01]  /*7650*/  FFMA R27, R41.reuse, R40, R27 ;  /* 0x00000028291b7223 */ /* 0x040fe2000000001b */
[----:B------:R-:W-:Y:S01]  /*7660*/  FFMA R24, R41, R43, R24 ;  /* 0x0000002b29187223 */ /* 0x000fe20000000018 */
[----:B------:R-:W-:Y:S01]  /*7670*/  LOP3.LUT R40, R73, 0xffff0000, RZ, 0xc0, !PT ;  /* 0xffff000049287812 */ /* 0x000fe200078ec0ff */
[C---:B------:R-:W-:Y:S01]  /*7680*/  FFMA R25, R41.reuse, R42, R25 ;  /* 0x0000002a29197223 */ /* 0x040fe20000000019 */
[----:B------:R-:W-:Y:S01]  /*7690*/  FMUL R31, R38, R31 ;  /* 0x0000001f261f7220 */ /* 0x000fe20000400000 */
[----:B------:R-:W-:Y:S01]  /*76a0*/  SHF.L.U32 R43, R74, 0x10, RZ ;  /* 0x000000104a2b7819 */ /* 0x000fe200000006ff */
[----:B------:R-:W-:Y:S01]  /*76b0*/  FFMA R26, R41, R45, R26 ;  /* 0x0000002d291a7223 */ /* 0x000fe2000000001a */
        /* <DEDUP_REMOVED lines=29> */
[----:B------:R-:W-:Y:S02]  /*7890*/  UIADD3 UR9, UPT, UPT, UR49, 0x20, URZ ;  /* 0x0000002031097890 */ /* 0x000fe4000fffe0ff */
[----:B------:R-:W-:Y:S01]  /*78a0*/  UIADD3 UR8, UPT, UPT, UR44, 0x2200, URZ ;  /* 0x000022002c087890 */ /* 0x000fe2000fffe0ff */
[----:B------:R-:W-:Y:S01]  /*78b0*/  UMOV UR10, UR50 ;  /* 0x00000032000a7c82 */ /* 0x000fe20008000000 */
[----:B------:R-:W-:Y:S01]  /*78c0*/  UMOV UR11, UR36 ;  /* 0x00000024000b7c82 */ /* 0x000fe20008000000 */
[----:B---3--:R-:W-:Y:S04]  /*78d0*/  UIADD3 UR4, UP0, UPT, UR6, 0x680, URZ ;  /* 0x0000068006047890 */ /* 0x008fe8000ff1e0ff */
[----:B------:R-:W-:Y:S09]  /*78e0*/  UIADD3.X UR5, UPT, UPT, URZ, UR7, URZ, UP0, !UPT ;  /* 0x00000007ff057290 */ /* 0x000ff200087fe4ff */
[----:B------:R3:W-:Y:S01]  /*78f0*/  UTMASTG.3D [UR8], [UR4] ;  /* 0x00000008040073b5 */ /* 0x0007e20008010000 */
[----:B------:R0:W-:Y:S01]  /*7900*/  UTMACMDFLUSH ;  /* 0x00000000000079b7 */ /* 0x0001e20000000000 */
[----:B---3--:R-:W-:Y:S04]  /*7910*/  DEPBAR.LE SB0, 0x1 ;  /* 0x000080400000791a */ /* 0x008fe80000000000 */
.L_x_117:
[----:B------:R-:W-:Y:S05]  /*7920*/  BSYNC.RECONVERGENT B0 ;  /* 0x0000000000007941 */ /* 0x000fea0003800200 */
.L_x_116:
[----:B------:R-:W-:Y:S01]  /*7930*/  BAR.SYNC.DEFER_BLOCKING 0x1, 0x80 ;  /* 0x0042000000007b1d */ /* 0x000fe20000010000 */
[----:B------:R-:W-:Y:S04]  /*7940*/  UIADD3 UR4, UPT, UPT, UR46, 0x1, URZ ;  /* 0x000000012e047890 */ /* 0x000fe8000fffe0ff */
[----:B------:R-:W-:Y:S04]  /*7950*/  UISETP.NE.AND UP0, UPT, UR4, 0x4, UPT ;  /* 0x000000040400788c */ /* 0x000fe8000bf05270 */
[----:B------:R-:W-:Y:S01]  /*7960*/  USEL UR45, UR4, URZ, UP0 ;  /* 0x000000ff042d7287 */ /* 0x000fe20008000000 */
[----:B------:R3:W-:Y:S01]  /*7970*/  @P6 SYNCS.ARRIVE.TRANS64.RED.A1T0 RZ, [R61+URZ], RZ ;  /* 0x000000ff3dff69a7 */ /* 0x0007e200081004ff */
[----:B------:R-:W-:Y:S01]  /*7980*/  BSSY B1, `(.L_x_118) ;  /* 0x0000017000017945 */ /* 0x000fe20003800000 */
[----:B------:R-:W4:Y:S02]  /*7990*/  @P6 SYNCS.PHASECHK.TRANS64.TRYWAIT P0, [R62+URZ+0x60], R63 ;  /* 0x0000603f3e0065a7 */ /* 0x000f2400080011ff */
[----:B----4-:R-:W-:Y:S01]  /*79a0*/  @P6 SEL R47, RZ, 0x1, !P0 ;  /* 0x00000001ff2f6807 */ /* 0x010fe20004000000 */
[----:B---3--:R-:W-:Y:S06]  /*79b0*/  @!P6 BRA `(.L_x_119) ;  /* 0x00000000004ce947 */ /* 0x008fec0003800000 */
        /* <DEDUP_REMOVED lines=9> */
[----:B------:R-:W-:Y:S04]  /*7a50*/  SHF.L.U32 R5, R90, 0x1f, RZ ;  /* 0x0000001f5a057819 */ /* 0x000fe800000006ff */
[----:B------:R-:W3:Y:S02]  /*7a60*/  SYNCS.PHASECHK.TRANS64.TRYWAIT P0, [R62+URZ+0x60], R5 ;  /* 0x000060053e0075a7 */ /* 0x000ee400080011ff */
[----:B---3--:R-:W-:Y:S05]  /*7a70*/  @!P0 BRA `(.L_x_122) ;  /* 0x0000002400a48947 */ /* 0x008fea0003800000 */
.L_x_121:
[----:B------:R-:W-:Y:S05]  /*7a80*/  BSYNC B0 ;  /* 0x0000000000007941 */ /* 0x000fea0003800000 */
.L_x_120:
[----:B------:R-:W-:Y:S02]  /*7a90*/  ISETP.NE.AND P0, PT, R60, RZ, PT ;  /* 0x000000ff3c00720c */ /* 0x000fe40003f05270 */
[----:B------:R-:W-:Y:S11]  /*7aa0*/  IADD3 R46, PT, PT, R46, 0x1, RZ ;  /* 0x000000012e2e7810 */ /* 0x000ff60007ffe0ff */
[----:B------:R4:W1:Y:S04]  /*7ab0*/  @P0 LDS.128 R48, [R4] ;  /* 0x0000000004300984 */ /* 0x0008680000000c00 */
[----:B------:R4:W1:Y:S04]  /*7ac0*/  @P0 LDS.128 R56, [R3+0x10] ;  /* 0x0000100003380984 */ /* 0x0008680000000c00 */
[----:B------:R4:W1:Y:S04]  /*7ad0*/  @P0 LDS.128 R64, [R2+0x20] ;  /* 0x0000200002400984 */ /* 0x0008680000000c00 */
[----:B------:R4:W1:Y:S02]  /*7ae0*/  @P0 LDS.128 R72, [R0+0x30] ;  /* 0x0000300000480984 */ /* 0x0008640000000c00 */
.L_x_119:
[----:B------:R-:W-:Y:S05]  /*7af0*/  BSYNC B1 ;  /* 0x0000000000017941 */ /* 0x000fea0003800000 */
.L_x_118:
[----:B----4-:R-:W-:Y:S05]  /*7b00*/  VIADD R0, R39, 0x40 ;  /* 0x0000004027007836 */ /* 0x010fea0000000000 */
        /* <DEDUP_REMOVED lines=9> */
[----:B------:R-:W4:Y:S01]  /*7ba0*/  LDCU.64 UR6, c[0x4][0x78] ;  /* 0x01000f00ff0677ac */ /* 0x000f220008000a00 */
[----:B------:R-:W1:Y:S01]  /*7bb0*/  LDC.64 R2, c[0x4][R3] ;  /* 0x0100000003027b82 */ /* 0x000e620000000a00 */
[----:B------:R-:W5:Y:S01]  /*7bc0*/  LDCU.64 UR4, c[0x4][0x10] ;  /* 0x01000200ff0477ac */ /* 0x000f620008000a00 */
[----:B---3--:R-:W-:Y:S01]  /*7bd0*/  MOV R5, UR9 ;  /* 0x0000000900057c02 */ /* 0x008fe20008000f00 */
[----:B------:R-:W-:Y:S01]  /*7be0*/  IMAD.U32 R4, RZ, RZ, UR8 ;  /* 0x00000008ff047e24 */ /* 0x000fe2000f8e00ff */
[----:B----4-:R-:W-:Y:S01]  /*7bf0*/  MOV R7, UR7 ;  /* 0x0000000700077c02 */ /* 0x010fe20008000f00 */
[----:B------:R-:W-:Y:S01]  /*7c00*/  IMAD.U32 R6, RZ, RZ, UR6 ;  /* 0x00000006ff067e24 */ /* 0x000fe2000f8e00ff */
[----:B-----5:R-:W-:Y:S01]  /*7c10*/  MOV R11, UR5 ;  /* 0x00000005000b7c02 */ /* 0x020fe20008000f00 */
[----:B------:R-:W-:Y:S02]  /*7c20*/  IMAD.U32 R10, RZ, RZ, UR4 ;  /* 0x00000004ff0a7e24 */ /* 0x000fe4000f8e00ff */
[----:B------:R-:W-:Y:S07]  /*7c30*/  LEPC R20, `(.L_x_123) ;  /* 0x000000001014794e */ /* 0x000fee0000000000 */
[----:B-12---:R-:W-:Y:S05]  /*7c40*/  CALL.ABS.NOINC R2 ;  /* 0x0000000002007343 */ /* 0x006fea0003c00000 */
.L_x_123:
        /* <DEDUP_REMOVED lines=10> */
[----:B---3--:R-:W1:Y:S01]  /*7cf0*/  LDTM.x32 R4, tmem[UR4+0x40] ;  /* 0x00004004000479ee */ /* 0x008e6200082c0000 */
        /* <DEDUP_REMOVED lines=136> */
.L_x_125:
[----:B------:R-:W-:Y:S05]  /*8580*/  BSYNC.RECONVERGENT B0 ;  /* 0x0000000000007941 */ /* 0x000fea0003800200 */
.L_x_124:
        /* <DEDUP_REMOVED lines=21> */
.L_x_129:
[----:B------:R-:W-:Y:S05]  /*86e0*/  BSYNC B0 ;  /* 0x0000000000007941 */ /* 0x000fea0003800000 */
.L_x_128:
[----:B------:R-:W-:Y:S11]  /*86f0*/  ISETP.NE.AND P0, PT, R60, RZ, PT ;  /* 0x000000ff3c00720c */ /* 0x000ff60003f05270 */
[----:B------:R-:W-:Y:S02]  /*8700*/  @!UPT UIADD3 URZ, UPT, UPT, URZ, URZ, URZ ;  /* 0x000000fffffff290 */ /* 0x000fe4000fffe0ff */
[----:B------:R4:W1:Y:S04]  /*8710*/  @P0 LDS.128 R48, [R3] ;  /* 0x0000000003300984 */ /* 0x0008680000000c00 */
[----:B------:R4:W1:Y:S04]  /*8720*/  @P0 LDS.128 R56, [R2+0x10] ;  /* 0x0000100002380984 */ /* 0x0008680000000c00 */
[----:B------:R4:W1:Y:S04]  /*8730*/  @P0 LDS.128 R64, [R0+0x20] ;  /* 0x0000200000400984 */ /* 0x0008680000000c00 */
[----:B------:R4:W1:Y:S02]  /*8740*/  @P0 LDS.128 R72, [R46+0x30] ;  /* 0x000030002e480984 */ /* 0x0008640000000c00 */
.L_x_127:
[----:B------:R-:W-:Y:S05]  /*8750*/  BSYNC B1 ;  /* 0x0000000000017941 */ /* 0x000fea0003800000 */
.L_x_126:
        /* <DEDUP_REMOVED lines=21> */
.L_x_131:
[----:B------:R-:W-:Y:S01]  /*88b0*/  ISETP.NE.AND P0, PT, R95, RZ, PT ;  /* 0x000000ff5f00720c */ /* 0x000fe20003f05270 */
[----:B------:R-:W-:Y:S05]  /*88c0*/  WARPSYNC.ALL ;  /* 0x0000000000007948 */ /* 0x000fea0003800000 */
[----:B------:R-:W-:Y:S01]  /*88d0*/  R2UR UR4, R39 ;  /* 0x00000000270472ca */ /* 0x000fe200000e0000 */
[----:B------:R-:W-:Y:S01]  /*88e0*/  BSSY.RECONVERGENT B0, `(.L_x_132) ;  /* 0x000008d000007945 */ /* 0x000fe20003800200 */
[----:B------:R-:W-:Y:S02]  /*88f0*/  R2UR UR5, R99 ;  /* 0x00000000630572ca */ /* 0x000fe400000e0000 */
[C---:B-1----:R-:W-:Y:S02]  /*8900*/  SHF.L.U32 R40, R48.reuse, 0x10, RZ ;  /* 0x0000001030287819 */ /* 0x042fe400000006ff */
[----:B------:R-:W-:Y:S02]  /*8910*/  LOP3.LUT R42, R48, 0xffff0000, RZ, 0xc0, !PT ;  /* 0xffff0000302a7812 */ /* 0x000fe400078ec0ff */
[C---:B------:R-:W-:Y:S02]  /*8920*/  SHF.L.U32 R43, R49.reuse, 0x10, RZ ;  /* 0x00000010312b7819 */ /* 0x040fe400000006ff */
[----:B------:R-:W-:Y:S02]  /*8930*/  LOP3.LUT R44, R49, 0xffff0000, RZ, 0xc0, !PT ;  /* 0xffff0000312c7812 */ /* 0x000fe400078ec0ff */
[C---:B------:R-:W-:Y:S01]  /*8940*/  SHF.L.U32 R45, R50.reuse, 0x10, RZ ;  /* 0x00000010322d7819 */ /* 0x040fe200000006ff */
[----:B---3--:R-:W1:Y:S01]  /*8950*/  LDTM.x32 R4, tmem[UR4+0x60] ;  /* 0x00006004000479ee */ /* 0x008e6200082c0000 */
[----:B------:R-:W-:Y:S01]  /*8960*/  LOP3.LUT R46, R50, 0xffff0000, RZ, 0xc0, !PT ;  /* 0xffff0000322e7812 */ /* 0x000fe200078ec0ff */
[----:B------:R-:W-:Y:S01]  /*8970*/  NOP ;  /* 0x0000000000007918 */ /* 0x000fe20000000000 */
[C---:B------:R-:W-:Y:S01]  /*8980*/  SHF.L.U32 R47, R51.reuse, 0x10, RZ ;  /* 0x00000010332f7819 */ /* 0x040fe200000006ff */
[----:B------:R-:W-:Y:S01]  /*8990*/  UIADD3 UR4, UPT, UPT, UR5, 0xf0, URZ ;  /* 0x000000f005047890 */ /* 0x000fe2000fffe0ff */
[----:B------:R-:W-:Y:S02]  /*89a0*/  LOP3.LUT R49, R51, 0xffff0000, RZ, 0xc0, !PT ;  /* 0xffff000033317812 */ /* 0x000fe400078ec0ff */
[C---:B------:R-:W-:Y:S01]  /*89b0*/  SHF.L.U32 R48, R56.reuse, 0x10, RZ ;  /* 0x0000001038307819 */ /* 0x040fe200000006ff */
[----:B------:R-:W-:Y:S01]  /*89c0*/  UPRMT UR4, UR47, 0x654, UR4 ;  /* 0x000006542f047896 */ /* 0x000fe20008000004 */
[----:B------:R-:W-:Y:S02]  /*89d0*/  LOP3.LUT R51, R56, 0xffff0000, RZ, 0xc0, !PT ;  /* 0xffff000038337812 */ /* 0x000fe400078ec0ff */
[C---:B------:R-:W-:Y:S02]  /*89e0*/  SHF.L.U32 R50, R57.reuse, 0x10, RZ ;  /* 0x0000001039327819 */ /* 0x040fe400000006ff */
[----:B------:R-:W-:Y:S02]  /*89f0*/  LOP3.LUT R52, R57, 0xffff0000, RZ, 0xc0, !PT ;  /* 0xffff000039347812 */ /* 0x000fe400078ec0ff */
[C---:B------:R-:W-:Y:S02]  /*8a00*/  SHF.L.U32 R53, R58.reuse, 0x10, RZ ;  /* 0x000000103a357819 */ /* 0x040fe400000006ff */
[----:B------:R-:W-:Y:S01]  /*8a10*/  LOP3.LUT R54, R58, 0xffff0000, RZ, 0xc0, !PT ;  /* 0xffff00003a367812 */ /* 0x000fe200078ec0ff */
[----:B-1----:R-:W-:Y:S01]  /*8a20*/  SYNCS.ARRIVE.TRANS64.RED.A1T0 RZ, [UR4], RZ ;  /* 0x000000ffffff79a7 */ /* 0x002fe20008100404 */
[C---:B------:R-:W-:Y:S02]  /*8a30*/  SHF.L.U32 R55, R59.reuse, 0x10, RZ ;  /* 0x000000103b377819 */ /* 0x040fe400000006ff */
[----:B------:R-:W-:Y:S02]  /*8a40*/  LOP3.LUT R56, R59, 0xffff0000, RZ, 0xc0, !PT ;  /* 0xffff00003b387812 */ /* 0x000fe400078ec0ff */
[----:B------:R-:W-:Y:S01]  /*8a50*/  SHF.L.U32 R57, R64, 0x10, RZ ;  /* 0x0000001040397819 */ /* 0x000fe200000006ff */
[C---:B------:R-:W-:Y:S01]  /*8a60*/  FMUL R4, R38.reuse, R4 ;  /* 0x0000000426047220 */ /* 0x040fe20000400000 */
[C---:B------:R-:W-:Y:S01]  /*8a70*/  FMUL R5, R38.reuse, R5 ;  /* 0x0000000526057220 */ /* 0x040fe20000400000 */
[----:B------:R-:W-:Y:S01]  /*8a80*/  FMUL R6, R38, R6 ;  /* 0x0000000626067220 */ /* 0x000fe20000400000 */
[----:B------:R-:W-:Y:S01]  /*8a90*/  LOP3.LUT R58, R64, 0xffff0000, RZ, 0xc0, !PT ;  /* 0xffff0000403a7812 */ /* 0x000fe200078ec0ff */
[C---:B------:R-:W-:Y:S01]  /*8aa0*/  FFMA R4, R41.reuse, R40, R4 ;  /* 0x0000002829047223 */ /* 0x040fe20000000004 */
[----:B------:R-:W-:Y:S01]  /*8ab0*/  FFMA R5, R41, R42, R5 ;  /* 0x0000002a29057223 */ /* 0x000fe20000000005 */
[----:B------:R-:W-:Y:S01]  /*8ac0*/  SHF.L.U32 R59, R65, 0x10, RZ ;  /* 0x00000010413b7819 */ /* 0x000fe200000006ff */
[----:B------:R-:W-:Y:S01]  /*8ad0*/  FFMA R6, R41, R43, R6 ;  /* 0x0000002b29067223 */ /* 0x000fe20000000006 */
[C---:B------:R-:W-:Y:S01]  /*8ae0*/  FMUL R7, R38.reuse, R7 ;  /* 0x0000000726077220 */ /* 0x040fe20000400000 */
[----:B------:R-:W-:Y:S01]  /*8af0*/  LOP3.LUT R60, R65, 0xffff0000, RZ, 0xc0, !PT ;  /* 0xffff0000413c7812 */ /* 0x000fe200078ec0ff */
[C---:B------:R-:W-:Y:S01]  /*8b00*/  FMUL R8, R38.reuse, R8 ;  /* 0x0000000826087220 */ /* 0x040fe20000400000 */
[----:B------:R-:W-:Y:S01]  /*8b10*/  F2FP.BF16.F32.PACK_AB R100, R5, R4 ;  /* 0x000000040564723e */ /* 0x000fe200000010ff */
[C---:B------:R-:W-:Y:S01]  /*8b20*/  FFMA R7, R41.reuse, R44, R7 ;  /* 0x0000002c29077223 */ /* 0x040fe20000000007 */
[----:B------:R-:W-:Y:S01]  /*8b30*/  FMUL R9, R38, R9 ;  /* 0x0000000926097220 */ /* 0x000fe20000400000 */
[----:B------:R-:W-:Y:S01]  /*8b40*/  FFMA R8, R41, R45, R8 ;  /* 0x0000002d29087223 */ /* 0x000fe20000000008 */
[----:B------:R-:W-:Y:S01]  /*8b50*/  SHF.L.U32 R61, R66, 0x10, RZ ;  /* 0x00000010423d7819 */ /* 0x000fe200000006ff */
[C---:B------:R-:W-:Y:S01]  /*8b60*/  FMUL R0, R38.reuse, R10 ;  /* 0x0000000a26007220 */ /* 0x040fe20000400000 */
[----:B------:R-:W-:Y:S01]  /*8b70*/  F2FP.BF16.F32.PACK_AB R101, R7, R6 ;  /* 0x000000060765723e */ /* 0x000fe200000010ff */
[C---:B------:R-:W-:Y:S01]  /*8b80*/  FFMA R9, R41.reuse, R46, R9 ;  /* 0x0000002e29097223 */ /* 0x040fe20000000009 */
[----:B------:R-:W-:Y:S01]  /*8b90*/  FMUL R2, R38, R11 ;  /* 0x0000000b26027220 */ /* 0x000fe20000400000 */
[----:B------:R-:W-:Y:S01]  /*8ba0*/  FFMA R0, R41, R47, R0 ;  /* 0x0000002f29007223 */ /* 0x000fe20000000000 */
[----:B------:R-:W-:Y:S01]  /*8bb0*/  LOP3.LUT R62, R66, 0xffff0000, RZ, 0xc0, !PT ;  /* 0xffff0000423e7812 */ /* 0x000fe200078ec0ff */
[C---:B------:R-:W-:Y:S01]  /*8bc0*/  FMUL R3, R38.reuse, R12 ;  /* 0x0000000c26037220 */ /* 0x040fe20000400000 */
[----:B------:R-:W-:Y:S01]  /*8bd0*/  F2FP.BF16.F32.PACK_AB R102, R9, R8 ;  /* 0x000000080966723e */ /* 0x000fe200000010ff */
[C---:B------:R-:W-:Y:S01]  /*8be0*/  FFMA R2, R41.reuse, R49, R2 ;  /* 0x0000003129027223 */ /* 0x040fe20000000002 */
[C---:B------:R-:W-:Y:S01]  /*8bf0*/  FMUL R10, R38.reuse, R13 ;  /* 0x0000000d260a7220 */ /* 0x040fe20000400000 */
[----:B------:R-:W-:Y:S01]  /*8c00*/  FFMA R3, R41, R48, R3 ;  /* 0x0000003029037223 */ /* 0x000fe20000000003 */
[----:B------:R-:W-:Y:S01]  /*8c10*/  SHF.L.U32 R63, R67, 0x10, RZ ;  /* 0x00000010433f7819 */ /* 0x000fe200000006ff */
[----:B------:R-:W-:Y:S01]  /*8c20*/  FMUL R11, R38, R14 ;  /* 0x0000000e260b7220 */ /* 0x000fe20000400000 */
[----:B------:R-:W-:Y:S01]  /*8c30*/  F2FP.BF16.F32.PACK_AB R103, R2, R0 ;  /* 0x000000000267723e */ /* 0x000fe200000010ff */
[----:B------:R-:W-:Y:S01]  /*8c40*/  FFMA R10, R41, R51, R10 ;  /* 0x00000033290a7223 */ /* 0x000fe2000000000a */
[C---:B------:R-:W-:Y:S01]  /*8c50*/  FMUL R15, R38.reuse, R15 ;  /* 0x0000000f260f7220 */ /* 0x040fe20000400000 */
[C---:B------:R-:W-:Y:S01]  /*8c60*/  FMUL R12, R38.reuse, R16 ;  /* 0x00000010260c7220 */ /* 0x040fe20000400000 */
[----:B------:R-:W-:Y:S01]  /*8c70*/  FMUL R13, R38, R17 ;  /* 0x00000011260d7220 */ /* 0x000fe20000400000 */
[----:B------:R1:W-:Y:S01]  /*8c80*/  STS.128 [R93+0x6000], R100 ;  /* 0x006000645d007388 */ /* 0x0003e20000000c00 */
[----:B------:R-:W-:Y:S01]  /*8c90*/  LOP3.LUT R64, R67, 0xffff0000, RZ, 0xc0, !PT ;  /* 0xffff000043407812 */ /* 0x000fe200078ec0ff */
[C---:B------:R-:W-:Y:S01]  /*8ca0*/  FFMA R11, R41.reuse, R50, R11 ;  /* 0x00000032290b7223 */ /* 0x040fe2000000000b */
[----:B------:R-:W-:Y:S01]  /*8cb0*/  SHF.L.U32 R65, R72, 0x10, RZ ;  /* 0x0000001048417819 */ /* 0x000fe200000006ff */
[C---:B------:R-:W-:Y:S01]  /*8cc0*/  FFMA R15, R41.reuse, R52, R15 ;  /* 0x00000034290f7223 */ /* 0x040fe2000000000f */
[----:B------:R-:W-:Y:S01]  /*8cd0*/  F2FP.BF16.F32.PACK_AB R104, R10, R3 ;  /* 0x000000030a68723e */ /* 0x000fe200000010ff */
[C---:B------:R-:W-:Y:S01]  /*8ce0*/  FFMA R12, R41.reuse, R53, R12 ;  /* 0x00000035290c7223 */ /* 0x040fe2000000000c */
[C---:B------:R-:W-:Y:S01]  /*8cf0*/  FFMA R13, R41.reuse, R54, R13 ;  /* 0x00000036290d7223 */ /* 0x040fe2000000000d */
[C---:B------:R-:W-:Y:S01]  /*8d00*/  FMUL R14, R38.reuse, R18 ;  /* 0x00000012260e7220 */ /* 0x040fe20000400000 */
[C---:B------:R-:W-:Y:S01]  /*8d10*/  FMUL R19, R38.reuse, R19 ;  /* 0x0000001326137220 */ /* 0x040fe20000400000 */
[C---:B------:R-:W-:Y:S01]  /*8d20*/  FMUL R16, R38.reuse, R20 ;  /* 0x0000001426107220 */ /* 0x040fe20000400000 */
[C---:B------:R-:W-:Y:S01]  /*8d30*/  FMUL R17, R38.reuse, R21 ;  /* 0x0000001526117220 */ /* 0x040fe20000400000 */
[C---:B------:R-:W-:Y:S01]  /*8d40*/  FFMA R14, R41.reuse, R55, R14 ;  /* 0x00000037290e7223 */ /* 0x040fe2000000000e */
        /* <DEDUP_REMOVED lines=9> */
[----:B------:R-:W-:Y:S01]  /*8de0*/  FFMA R23, R41, R60, R23 ;  /* 0x0000003c29177223 */ /* 0x000fe20000000017 */
[C---:B------:R-:W-:Y:S01]  /*8df0*/  FMUL R27, R38.reuse, R27 ;  /* 0x0000001b261b7220 */ /* 0x040fe20000400000 */
[----:B------:R-:W-:Y:S01]  /*8e00*/  F2FP.BF16.F32.PACK_AB R105, R15, R11 ;  /* 0x0000000b0f69723e */ /* 0x000fe200000010ff */
[----:B------:R-:W-:Y:S01]  /*8e10*/  FFMA R20, R41, R61, R20 ;  /* 0x0000003d29147223 */ /* 0x000fe20000000014 */
[----:B------:R-:W-:Y:S01]  /*8e20*/  F2FP.BF16.F32.PACK_AB R106, R13, R12 ;  /* 0x0000000c0d6a723e */ /* 0x000fe200000010ff */
[----:B------:R-:W-:Y:S01]  /*8e30*/  FMUL R24, R38, R28 ;  /* 0x0000001c26187220 */ /* 0x000fe20000400000 */
[----:B------:R-:W-:Y:S01]  /*8e40*/  F2FP.BF16.F32.PACK_AB R107, R19, R14 ;  /* 0x0000000e136b723e */ /* 0x000fe200000010ff */
[----:B------:R-:W-:Y:S01]  /*8e50*/  FFMA R21, R41, R62, R21 ;  /* 0x0000003e29157223 */ /* 0x000fe20000000015 */
[----:B------:R-:W-:Y:S01]  /*8e60*/  LOP3.LUT R66, R72, 0xffff0000, RZ, 0xc0, !PT ;  /* 0xffff000048427812 */ /* 0x000fe200078ec0ff */
[C---:B------:R-:W-:Y:S01]  /*8e70*/  FMUL R25, R38.reuse, R29 ;  /* 0x0000001d26197220 */ /* 0x040fe20000400000 */
[----:B------:R-:W-:Y:S01]  /*8e80*/  SHF.L.U32 R67, R73, 0x10, RZ ;  /* 0x0000001049437819 */ /* 0x000fe200000006ff */
[----:B------:R1:W-:Y:S01]  /*8e90*/  STS.128 [R92+0x6010], R104 ;  /* 0x006010685c007388 */ /* 0x0003e20000000c00 */
[----:B------:R-:W-:Y:S01]  /*8ea0*/  FFMA R22, R41, R63, R22 ;  /* 0x0000003f29167223 */ /* 0x000fe20000000016 */
[----:B------:R-:W-:Y:S01]  /*8eb0*/  LOP3.LUT R68, R73, 0xffff0000, RZ, 0xc0, !PT ;  /* 0xffff000049447812 */ /* 0x000fe200078ec0ff */
[----:B------:R-:W-:Y:S01]  /*8ec0*/  FMUL R26, R38, R30 ;  /* 0x0000001e261a7220 */ /* 0x000fe20000400000 */
[C---:B------:R-:W-:Y:S01]  /*8ed0*/  FFMA R27, R41.reuse, R64, R27 ;  /* 0x00000040291b7223 */ /* 0x040fe2000000001b */
[----:B------:R-:W-:Y:S01]  /*8ee0*/  SHF.L.U32 R69, R74, 0x10, RZ ;  /* 0x000000104a457819 */ /* 0x000fe200000006ff */
[----:B------:R-:W-:Y:S01]  /*8ef0*/  FMUL R31, R38, R31 ;  /* 0x0000001f261f7220 */ /* 0x000fe20000400000 */
[C---:B------:R-:W-:Y:S01]  /*8f00*/  FFMA R24, R41.reuse, R65, R24 ;  /* 0x0000004129187223 */ /* 0x040fe20000000018 */
[----:B------:R-:W-:Y:S01]  /*8f10*/  LOP3.LUT R70, R74, 0xffff0000, RZ, 0xc0, !PT ;  /* 0xffff00004a467812 */ /* 0x000fe200078ec0ff */
[C---:B------:R-:W-:Y:S01]  /*8f20*/  FMUL R28, R38.reuse, R32 ;  /* 0x00000020261c7220 */ /* 0x040fe20000400000 */
[----:B------:R-:W-:Y:S01]  /*8f30*/  FFMA R25, R41, R66, R25 ;  /* 0x0000004229197223 */ /* 0x000fe20000000019 */
[----:B------:R-:W-:Y:S01]  /*8f40*/  SHF.L.U32 R71, R75, 0x10, RZ ;  /* 0x000000104b477819 */ /* 0x000fe200000006ff */
[C---:B------:R-:W-:Y:S01]  /*8f50*/  FMUL R29, R38.reuse, R33 ;  /* 0x00000021261d7220 */ /* 0x040fe20000400000 */
[----:B------:R-:W-:Y:S01]  /*8f60*/  FFMA R26, R41, R67, R26 ;  /* 0x00000043291a7223 */ /* 0x000fe2000000001a */
[----:B------:R-:W-:Y:S01]  /*8f70*/  LOP3.LUT R72, R75, 0xffff0000, RZ, 0xc0, !PT ;  /* 0xffff00004b487812 */ /* 0x000fe200078ec0ff */
        /* <DEDUP_REMOVED lines=8> */
[----:B------:R-:W-:Y:S01]  /*9000*/  FFMA R30, R41, R71, R30 ;  /* 0x00000047291e7223 */ /* 0x000fe2000000001e */
[----:B------:R-:W-:Y:S01]  /*9010*/  F2FP.BF16.F32.PACK_AB R111, R27, R22 ;  /* 0x000000161b6f723e */ /* 0x000fe200000010ff */
[----:B------:R-:W-:Y:S01]  /*9020*/  FFMA R35, R41, R72, R35 ;  /* 0x0000004829237223 */ /* 0x000fe20000000023 */
[----:B------:R-:W-:Y:S02]  /*9030*/  F2FP.BF16.F32.PACK_AB R112, R25, R24 ;  /* 0x000000181970723e */ /* 0x000fe400000010ff */
[----:B------:R-:W-:Y:S01]  /*9040*/  F2FP.BF16.F32.PACK_AB R113, R31, R26 ;  /* 0x0000001a1f71723e */ /* 0x000fe200000010ff */
[----:B------:R1:W-:Y:S01]  /*9050*/  STS.128 [R91+0x6020], R108 ;  /* 0x0060206c5b007388 */ /* 0x0003e20000000c00 */
        /* <DEDUP_REMOVED lines=21> */
.L_x_133:
[----:B------:R-:W-:Y:S05]  /*91b0*/  BSYNC.RECONVERGENT B0 ;  /* 0x0000000000007941 */ /* 0x000fea0003800200 */
.L_x_132:
[----:B------:R-:W-:Y:S01]  /*91c0*/  BAR.SYNC.DEFER_BLOCKING 0x1, 0x80 ;  /* 0x0042000000007b1d */ /* 0x000fe20000010000 */
[----:B------:R-:W-:Y:S01]  /*91d0*/  UISETP.NE.AND UP0, UPT, UR52, -0x4, UPT ;  /* 0xfffffffc3400788c */ /* 0x000fe2000bf05270 */
[----:B------:R-:W-:Y:S08]  /*91e0*/  IADD3 R0, PT, PT, R36, 0x1, RZ ;  /* 0x0000000124007810 */ /* 0x000ff00007ffe0ff */
[----:B------:R-:W-:Y:S05]  /*91f0*/  BRA.U !UP0, `(.L_x_134) ;  /* 0x0000000108287547 */ /* 0x000fea000b800000 */
[----:B------:R-:W-:Y:S01]  /*9200*/  ISETP.NE.AND P0, PT, R98, RZ, PT ;  /* 0x000000ff6200720c */ /* 0x000fe20003f05270 */
[----:B------:R-:W-:Y:S01]  /*9210*/  IMAD.U32 R3, RZ, RZ, UR46 ;  /* 0x0000002eff037e24 */ /* 0x000fe2000f8e00ff */
[----:B------:R-:W-:Y:S01]  /*9220*/  UIADD3 UR4, UPT, UPT, UR46, 0x1, URZ ;  /* 0x000000012e047890 */ /* 0x000fe2000fffe0ff */
[----:B------:R-:W-:Y:S03]  /*9230*/  IMAD.U32 R2, RZ, RZ, UR47 ;  /* 0x0000002fff027e24 */ /* 0x000fe6000f8e00ff */
[----:B------:R-:W-:Y:S04]  /*9240*/  UISETP.NE.AND UP0, UPT, UR4, 0x4, UPT ;  /* 0x000000040400788c */ /* 0x000fe8000bf05270 */
[----:B------:R-:W-:Y:S03]  /*9250*/  USEL UR46, UR4, URZ, UP0 ;  /* 0x000000ff042e7287 */ /* 0x000fe60008000000 */
[----:B------:R-:W-:Y:S05]  /*9260*/  @P0 LEA R3, R3, UR44, 0x3 ;  /* 0x0000002c03030c11 */ /* 0x000fea000f8e18ff */
[----:B------:R-:W-:Y:S05]  /*9270*/  @P0 VIADD R3, R3, 0x80 ;  /* 0x0000008003030836 */ /* 0x000fea0000000000 */
[----:B------:R-:W-:Y:S04]  /*9280*/  @P0 PRMT R2, R2, 0x654, R3 ;  /* 0x0000065402020816 */ /* 0x000fe80000000003 */
[----:B------:R3:W-:Y:S03]  /*9290*/  @P0 SYNCS.ARRIVE.TRANS64.RED.A1T0 RZ, [R2+URZ], RZ ;  /* 0x000000ff02ff09a7 */ /* 0x0007e600081004ff */
.L_x_134:
[----:B------:R-:W-:Y:S01]  /*92a0*/  R2UR UR4, R82 ;  /* 0x00000000520472ca */ /* 0x000fe200000e0000 */
[----:B------:R-:W-:Y:S01]  /*92b0*/  UISETP.NE.AND UP0, UPT, UR62, URZ, UPT ;  /* 0x000000ff3e00728c */ /* 0x000fe2000bf05270 */
[----:B------:R-:W-:Y:S01]  /*92c0*/  ISETP.NE.AND P0, PT, R86, 0x2, PT ;  /* 0x000000025600780c */ /* 0x000fe20003f05270 */
[----:B------:R-:W-:Y:S01]  /*92d0*/  UIADD3 UR20, UPT, UPT, UR37, UR63, URZ ;  /* 0x0000003f25147290 */ /* 0x000fe2000fffe0ff */
[----:B------:R-:W-:Y:S01]  /*92e0*/  ISETP.NE.AND P1, PT, R0, 0x4, PT ;  /* 0x000000040000780c */ /* 0x000fe20003f25270 */
[----:B------:R-:W-:Y:S01]  /*92f0*/  UIADD3 UR52, UPT, UPT, UR52, 0x4, URZ ;  /* 0x0000000434347890 */ /* 0x000fe2000fffe0ff */
[----:B------:R-:W-:Y:S01]  /*9300*/  SEL R3, RZ, 0x1, P0 ;  /* 0x00000001ff037807 */ /* 0x000fe20000000000 */
[----:B------:R-:W-:Y:S01]  /*9310*/  UMOV UR36, UR61 ;  /* 0x0000003d00247c82 */ /* 0x000fe20008000000 */
[----:B---3--:R-:W-:Y:S02]  /*9320*/  SEL R2, RZ, 0x1, P1 ;  /* 0x00000001ff027807 */ /* 0x008fe40000800000 */
[----:B------:R-:W-:Y:S02]  /*9330*/  LOP3.LUT R88, R88, R3, RZ, 0x3c, !PT ;  /* 0x0000000358587212 */ /* 0x000fe400078e3cff */
[----:B------:R-:W-:Y:S01]  /*9340*/  LOP3.LUT R89, R89, R2, RZ, 0x3c, !PT ;  /* 0x0000000259597212 */ /* 0x000fe200078e3cff */
[----:B------:R-:W-:Y:S01]  /*9350*/  UIADD3 UR16, UPT, UPT, UR38, UR4, URZ ;  /* 0x0000000426107290 */ /* 0x000fe2000fffe0ff */
[----:B------:R-:W-:Y:S02]  /*9360*/  SEL R86, R86, RZ, P0 ;  /* 0x000000ff56567207 */ /* 0x000fe40000000000 */
[----:B------:R-:W-:Y:S01]  /*9370*/  SEL R36, R0, RZ, P1 ;  /* 0x000000ff00247207 */ /* 0x000fe20000800000 */
[----:B------:R-:W-:Y:S08]  /*9380*/  BRA.U UP0, `(.L_x_135) ;  /* 0xffffffbd00dc7547 */ /* 0x000ff0000b83ffff */
[----:B------:R-:W-:-:S13]  /*9390*/  R2UR UR4, R83 ;  /* 0x00000000530472ca */ /* 0x000fda00000e0000 */
[----:B------:R-:W-:-:S09]  /*93a0*/  UISETP.NE.AND UP0, UPT, UR4, URZ, UPT ;  /* 0x000000ff0400728c */ /* 0x000fd2000bf05270 */
[----:B------:R-:W-:Y:S05]  /*93b0*/  BRA.U !UP0, `(.L_x_136) ;  /* 0x0000000108487547 */ /* 0x000fea000b800000 */
[----:B------:R-:W3:Y:S02]  /*93c0*/  LDCU.64 UR4, c[0x0][0x890] ;  /* 0x00011200ff0477ac */ /* 0x000ee40008000a00 */
[----:B---3--:R-:W-:-:S04]  /*93d0*/  UISETP.NE.U32.AND UP0, UPT, UR4, URZ, UPT ;  /* 0x000000ff0400728c */ /* 0x008fc8000bf05070 */
[----:B------:R-:W-:-:S09]  /*93e0*/  UISETP.NE.AND.EX UP0, UPT, UR5, URZ, UPT, UP0 ;  /* 0x000000ff0500728c */ /* 0x000fd2000bf05300 */
[----:B------:R-:W-:Y:S05]  /*93f0*/  BRA.U UP0, `(.L_x_137) ;  /* 0x00000001000c7547 */ /* 0x000fea000b800000 */
[----:B------:R-:W-:-:S13]  /*9400*/  FSETP.NEU.AND P0, PT, R41, RZ, PT ;  /* 0x000000ff2900720b */ /* 0x000fda0003f0d000 */
[----:B------:R-:W-:Y:S05]  /*9410*/  @!P0 EXIT ;  /* 0x000000000000894d */ /* 0x000fea0003800000 */
[----:B------:R-:W-:Y:S05]  /*9420*/  BRA `(.L_x_136) ;  /* 0x00000000002c7947 */ /* 0x000fea0003800000 */
.L_x_137:
[----:B------:R-:W-:Y:S01]  /*9430*/  ISETP.NE.AND P0, PT, R85, RZ, PT ;  /* 0x000000ff5500720c */ /* 0x000fe20003f05270 */
[----:B------:R-:W-:-:S12]  /*9440*/  BSSY.RECONVERGENT B0, `(.L_x_136) ;  /* 0x0000009000007945 */ /* 0x000fd80003800200 */
[----:B------:R-:W-:Y:S05]  /*9450*/  @P0 BRA `(.L_x_138) ;  /* 0x0000000000140947 */ /* 0x000fea0003800000 */
[----:B------:R-:W3:Y:S02]  /*9460*/  LDCU.64 UR4, c[0x0][0x888] ;  /* 0x00011100ff0477ac */ /* 0x000ee40008000a00 */
[----:B---3--:R-:W-:-:S04]  /*9470*/  ISETP.NE.U32.AND P0, PT, RZ, UR4, PT ;  /* 0x00000004ff007c0c */ /* 0x008fc8000bf05070 */
[----:B------:R-:W-:-:S13]  /*9480*/  ISETP.NE.AND.EX P0, PT, RZ, UR5, PT, P0 ;  /* 0x00000005ff007c0c */ /* 0x000fda000bf05300 */
[----:B------:R-:W-:Y:S05]  /*9490*/  @!P0 EXIT ;  /* 0x000000000000894d */ /* 0x000fea0003800000 */
[----:B------:R-:W-:Y:S05]  /*94a0*/  BRA `(.L_x_139) ;  /* 0x0000000000087947 */ /* 0x000fea0003800000 */
.L_x_138:
[----:B------:R-:W-:-:S13]  /*94b0*/  FSETP.NEU.AND P0, PT, R41, RZ, PT ;  /* 0x000000ff2900720b */ /* 0x000fda0003f0d000 */
[----:B------:R-:W-:Y:S05]  /*94c0*/  @!P0 EXIT ;  /* 0x000000000000894d */ /* 0x000fea0003800000 */
.L_x_139:
[----:B------:R-:W-:Y:S05]  /*94d0*/  BSYNC.RECONVERGENT B0 ;  /* 0x0000000000007941 */ /* 0x000fea0003800200 */
.L_x_136:
[----:B------:R-:W-:Y:S01]  /*94e0*/  ULEA UR4, UR46, UR44, 0x3 ;  /* 0x0000002c2e047291 */ /* 0x000fe2000f8e18ff */
[----:B------:R-:W-:-:S04]  /*94f0*/  DEPBAR.LE SB0, 0x0 ;  /* 0x000080000000791a */ /* 0x000fc80000000000 */
[----:B------:R-:W-:-:S04]  /*9500*/  UIADD3 UR4, UPT, UPT, UR4, 0x80, URZ ;  /* 0x0000008004047890 */ /* 0x000fc8000fffe0ff */
[----:B------:R-:W-:-:S09]  /*9510*/  UPRMT UR4, UR47, 0x654, UR4 ;  /* 0x000006542f047896 */ /* 0x000fd20008000004 */
[----:B------:R-:W-:Y:S01]  /*9520*/  SYNCS.ARRIVE.TRANS64.RED.A1T0 RZ, [UR4], RZ ;  /* 0x000000ffffff79a7 */ /* 0x000fe20008100404 */
[----:B------:R-:W-:Y:S05]  /*9530*/  EXIT ;  /* 0x000000000000794d */ /* 0x000fea0003800000 */
.L_x_24:
[----:B--2---:R2:W3:Y:S02]  /*9540*/  SYNCS.PHASECHK.TRANS64.TRYWAIT P0, [R3+URZ+0x120], R2 ;  /* 0x00012002030075a7 */ /* 0x0044e400080011ff */
[----:B---3--:R-:W-:Y:S05]  /*9550*/  @!P0 NANOSLEEP.SYNCS 0x989680 ;  /* 0x009896800000895d */ /* 0x008fea0003900000 */
[----:B------:R-:W3:Y:S02]  /*9560*/  @!P0 SYNCS.PHASECHK.TRANS64 P0, [R3+URZ+0x120], R2 ;  /* 0x00012002030085a7 */ /* 0x000ee400080010ff */
[----:B---3--:R-:W-:Y:S05]  /*9570*/  @!P0 BRA `(.L_x_24) ;  /* 0xfffffffc00f08947 */ /* 0x008fea000383ffff */
[----:B------:R-:W-:Y:S05]  /*9580*/  BRA `(.L_x_140) ;  /* 0xffffff8000d87947 */ /* 0x000fea000383ffff */
.L_x_27:
[----:B-1----:R-:W-:-:S07]  /*9590*/  MOV R0, UR33 ;  /* 0x0000002100007c02 */ /* 0x002fce0008000f00 */
.L_x_141:
[----:B-1----:R1:W2:Y:S02]  /*95a0*/  SYNCS.PHASECHK.TRANS64.TRYWAIT P0, [R0+URZ+0x30], R3 ;  /* 0x00003003000075a7 */ /* 0x0022a400080011ff */
[----:B--2---:R-:W-:Y:S05]  /*95b0*/  @!P0 NANOSLEEP.SYNCS 0x989680 ;  /* 0x009896800000895d */ /* 0x004fea0003900000 */
[----:B------:R-:W2:Y:S02]  /*95c0*/  @!P0 SYNCS.PHASECHK.TRANS64 P0, [R0+URZ+0x30], R3 ;  /* 0x00003003000085a7 */ /* 0x000ea400080010ff */
[----:B--2---:R-:W-:Y:S05]  /*95d0*/  @!P0 BRA `(.L_x_141) ;  /* 0xfffffffc00f08947 */ /* 0x004fea000383ffff */
[----:B------:R-:W-:Y:S05]  /*95e0*/  BRA `(.L_x_26) ;  /* 0xffffff8400207947 */ /* 0x000fea000383ffff */
.L_x_34:
[----:B-1----:R-:W-:-:S07]  /*95f0*/  MOV R0, UR17 ;  /* 0x0000001100007c02 */ /* 0x002fce0008000f00 */
.L_x_142:
[----:B-1----:R1:W2:Y:S02]  /*9600*/  SYNCS.PHASECHK.TRANS64.TRYWAIT P0, [R0+URZ+0x30], R3 ;  /* 0x00003003000075a7 */ /* 0x0022a400080011ff */
[----:B--2---:R-:W-:Y:S05]  /*9610*/  @!P0 NANOSLEEP.SYNCS 0x989680 ;  /* 0x009896800000895d */ /* 0x004fea0003900000 */
[----:B------:R-:W2:Y:S02]  /*9620*/  @!P0 SYNCS.PHASECHK.TRANS64 P0, [R0+URZ+0x30], R3 ;  /* 0x00003003000085a7 */ /* 0x000ea400080010ff */
[----:B--2---:R-:W-:Y:S05]  /*9630*/  @!P0 BRA `(.L_x_142) ;  /* 0xfffffffc00f08947 */ /* 0x004fea000383ffff */
[----:B------:R-:W-:Y:S05]  /*9640*/  BRA `(.L_x_33) ;  /* 0xffffff8400dc7947 */ /* 0x000fea000383ffff */
.L_x_39:
[----:B-1----:R1:W2:Y:S02]  /*9650*/  SYNCS.PHASECHK.TRANS64.TRYWAIT P0, [R3+URZ+0xb0], R0 ;  /* 0x0000b000030075a7 */ /* 0x0022a400080011ff */
[----:B--2---:R-:W-:Y:S05]  /*9660*/  @!P0 NANOSLEEP.SYNCS 0x989680 ;  /* 0x009896800000895d */ /* 0x004fea0003900000 */
[----:B------:R-:W2:Y:S02]  /*9670*/  @!P0 SYNCS.PHASECHK.TRANS64 P0, [R3+URZ+0xb0], R0 ;  /* 0x0000b000030085a7 */ /* 0x000ea400080010ff */
[----:B--2---:R-:W-:Y:S05]  /*9680*/  @!P0 BRA `(.L_x_39) ;  /* 0xfffffffc00f08947 */ /* 0x004fea000383ffff */
[----:B------:R-:W-:Y:S05]  /*9690*/  BRA `(.L_x_143) ;  /* 0xffffff8800807947 */ /* 0x000fea000383ffff */
.L_x_43:
[----:B-1----:R-:W-:-:S07]  /*96a0*/  MOV R0, UR4 ;  /* 0x0000000400007c02 */ /* 0x002fce0008000f00 */
.L_x_144:
[----:B-1----:R1:W2:Y:S02]  /*96b0*/  SYNCS.PHASECHK.TRANS64.TRYWAIT P0, [R0+URZ], R3 ;  /* 0x00000003000075a7 */ /* 0x0022a400080011ff */
[----:B--2---:R-:W-:Y:S05]  /*96c0*/  @!P0 NANOSLEEP.SYNCS 0x989680 ;  /* 0x009896800000895d */ /* 0x004fea0003900000 */
[----:B------:R-:W2:Y:S02]  /*96d0*/  @!P0 SYNCS.PHASECHK.TRANS64 P0, [R0+URZ], R3 ;  /* 0x00000003000085a7 */ /* 0x000ea400080010ff */
[----:B--2---:R-:W-:Y:S05]  /*96e0*/  @!P0 BRA `(.L_x_144) ;  /* 0xfffffffc00f08947 */ /* 0x004fea000383ffff */
[----:B------:R-:W-:Y:S05]  /*96f0*/  BRA `(.L_x_145) ;  /* 0xffffff9000287947 */ /* 0x000fea000383ffff */
.L_x_44:
[----:B------:R-:W-:-:S07]  /*9700*/  MOV R0, UR5 ;  /* 0x0000000500007c02 */ /* 0x000fce0008000f00 */
.L_x_146:
[----:B-1----:R1:W2:Y:S02]  /*9710*/  SYNCS.PHASECHK.TRANS64.TRYWAIT P0, [R0+URZ], R3 ;  /* 0x00000003000075a7 */ /* 0x0022a400080011ff */
[----:B--2---:R-:W-:Y:S05]  /*9720*/  @!P0 NANOSLEEP.SYNCS 0x989680 ;  /* 0x009896800000895d */ /* 0x004fea0003900000 */
[----:B------:R-:W2:Y:S02]  /*9730*/  @!P0 SYNCS.PHASECHK.TRANS64 P0, [R0+URZ], R3 ;  /* 0x00000003000085a7 */ /* 0x000ea400080010ff */
[----:B--2---:R-:W-:Y:S05]  /*9740*/  @!P0 BRA `(.L_x_146) ;  /* 0xfffffffc00f08947 */ /* 0x004fea000383ffff */
[----:B------:R-:W-:Y:S05]  /*9750*/  BRA `(.L_x_147) ;  /* 0xffffff9000347947 */ /* 0x000fea000383ffff */
.L_x_45:
[----:B------:R-:W-:-:S07]  /*9760*/  MOV R0, UR5 ;  /* 0x0000000500007c02 */ /* 0x000fce0008000f00 */
.L_x_148:
[----:B-1----:R1:W2:Y:S02]  /*9770*/  SYNCS.PHASECHK.TRANS64.TRYWAIT P0, [R0+URZ], R3 ;  /* 0x00000003000075a7 */ /* 0x0022a400080011ff */
[----:B--2---:R-:W-:Y:S05]  /*9780*/  @!P0 NANOSLEEP.SYNCS 0x989680 ;  /* 0x009896800000895d */ /* 0x004fea0003900000 */
[----:B------:R-:W2:Y:S02]  /*9790*/  @!P0 SYNCS.PHASECHK.TRANS64 P0, [R0+URZ], R3 ;  /* 0x00000003000085a7 */ /* 0x000ea400080010ff */
[----:B--2---:R-:W-:Y:S05]  /*97a0*/  @!P0 BRA `(.L_x_148) ;  /* 0xfffffffc00f08947 */ /* 0x004fea000383ffff */
[----:B------:R-:W-:Y:S05]  /*97b0*/  BRA `(.L_x_149) ;  /* 0xffffff9000407947 */ /* 0x000fea000383ffff */
.L_x_46:
[----:B------:R-:W-:-:S07]  /*97c0*/  MOV R0, UR5 ;  /* 0x0000000500007c02 */ /* 0x000fce0008000f00 */
.L_x_150:
[----:B-1----:R1:W2:Y:S02]  /*97d0*/  SYNCS.PHASECHK.TRANS64.TRYWAIT P0, [R0+URZ], R3 ;  /* 0x00000003000075a7 */ /* 0x0022a400080011ff */
[----:B--2---:R-:W-:Y:S05]  /*97e0*/  @!P0 NANOSLEEP.SYNCS 0x989680 ;  /* 0x009896800000895d */ /* 0x004fea0003900000 */
[----:B------:R-:W2:Y:S02]  /*97f0*/  @!P0 SYNCS.PHASECHK.TRANS64 P0, [R0+URZ], R3 ;  /* 0x00000003000085a7 */ /* 0x000ea400080010ff */
[----:B--2---:R-:W-:Y:S05]  /*9800*/  @!P0 BRA `(.L_x_150) ;  /* 0xfffffffc00f08947 */ /* 0x004fea000383ffff */
[----:B------:R-:W-:Y:S05]  /*9810*/  BRA `(.L_x_151) ;  /* 0xffffff90004c7947 */ /* 0x000fea000383ffff */
.L_x_47:
[----:B------:R-:W-:-:S07]  /*9820*/  MOV R0, UR5 ;  /* 0x0000000500007c02 */ /* 0x000fce0008000f00 */
.L_x_152:
[----:B-1----:R1:W2:Y:S02]  /*9830*/  SYNCS.PHASECHK.TRANS64.TRYWAIT P0, [R0+URZ], R3 ;  /* 0x00000003000075a7 */ /* 0x0022a400080011ff */
[----:B--2---:R-:W-:Y:S05]  /*9840*/  @!P0 NANOSLEEP.SYNCS 0x989680 ;  /* 0x009896800000895d */ /* 0x004fea0003900000 */
[----:B------:R-:W2:Y:S02]  /*9850*/  @!P0 SYNCS.PHASECHK.TRANS64 P0, [R0+URZ], R3 ;  /* 0x00000003000085a7 */ /* 0x000ea400080010ff */
[----:B--2---:R-:W-:Y:S05]  /*9860*/  @!P0 BRA `(.L_x_152) ;  /* 0xfffffffc00f08947 */ /* 0x004fea000383ffff */
[----:B------:R-:W-:Y:S05]  /*9870*/  BRA `(.L_x_153) ;  /* 0xffffff9000587947 */ /* 0x000fea000383ffff */
.L_x_50:
[----:B-1----:R1:W2:Y:S02]  /*9880*/  SYNCS.PHASECHK.TRANS64.TRYWAIT P0, [R2+URZ+0x110], R5 ;  /* 0x00011005020075a7 */ /* 0x0022a400080011ff */
[----:B--2---:R-:W-:Y:S05]  /*9890*/  @!P0 NANOSLEEP.SYNCS 0x989680 ;  /* 0x009896800000895d */ /* 0x004fea0003900000 */
[----:B------:R-:W2:Y:S02]  /*98a0*/  @!P0 SYNCS.PHASECHK.TRANS64 P0, [R2+URZ+0x110], R5 ;  /* 0x00011005020085a7 */ /* 0x000ea400080010ff */
[----:B--2---:R-:W-:Y:S05]  /*98b0*/  @!P0 BRA `(.L_x_50) ;  /* 0xfffffffc00f08947 */ /* 0x004fea000383ffff */
[----:B------:R-:W-:Y:S05]  /*98c0*/  BRA `(.L_x_154) ;  /* 0xffffff9000b47947 */ /* 0x000fea000383ffff */
.L_x_51:
[----:B------:R-:W-:-:S07]  /*98d0*/  MOV R2, UR4 ;  /* 0x0000000400027c02 */ /* 0x000fce0008000f00 */
.L_x_155:
[----:B-1----:R1:W2:Y:S02]  /*98e0*/  SYNCS.PHASECHK.TRANS64.TRYWAIT P0, [R2+URZ+0xc0], R5 ;  /* 0x0000c005020075a7 */ /* 0x0022a400080011ff */
[----:B--2---:R-:W-:Y:S05]  /*98f0*/  @!P0 NANOSLEEP.SYNCS 0x989680 ;  /* 0x009896800000895d */ /* 0x004fea0003900000 */
[----:B------:R-:W2:Y:S02]  /*9900*/  @!P0 SYNCS.PHASECHK.TRANS64 P0, [R2+URZ+0xc0], R5 ;  /* 0x0000c005020085a7 */ /* 0x000ea400080010ff */
[----:B--2---:R-:W-:Y:S05]  /*9910*/  @!P0 BRA `(.L_x_155) ;  /* 0xfffffffc00f08947 */ /* 0x004fea000383ffff */
[----:B------:R-:W-:Y:S05]  /*9920*/  BRA `(.L_x_156) ;  /* 0xffffff9000c47947 */ /* 0x000fea000383ffff */
.L_x_52:
[----:B-1----:R1:W2:Y:S02]  /*9930*/  SYNCS.PHASECHK.TRANS64.TRYWAIT P1, [R2+URZ+0xb0], R5 ;  /* 0x0000b005020075a7 */ /* 0x0022a400080211ff */
[----:B--2---:R-:W-:Y:S05]  /*9940*/  @!P1 NANOSLEEP.SYNCS 0x989680 ;  /* 0x009896800000995d */ /* 0x004fea0003900000 */
[----:B------:R-:W2:Y:S02]  /*9950*/  @!P1 SYNCS.PHASECHK.TRANS64 P1, [R2+URZ+0xb0], R5 ;  /* 0x0000b005020095a7 */ /* 0x000ea400080210ff */
[----:B--2---:R-:W-:Y:S05]  /*9960*/  @!P1 BRA `(.L_x_52) ;  /* 0xfffffffc00f09947 */ /* 0x004fea000383ffff */
[----:B------:R-:W-:Y:S05]  /*9970*/  BRA `(.L_x_157) ;  /* 0xffffff9000f47947 */ /* 0x000fea000383ffff */
.L_x_55:
[----:B------:R-:W-:-:S07]  /*9980*/  MOV R0, UR4 ;  /* 0x0000000400007c02 */ /* 0x000fce0008000f00 */
.L_x_158:
[----:B-1----:R1:W2:Y:S02]  /*9990*/  SYNCS.PHASECHK.TRANS64.TRYWAIT P0, [R0+URZ+0xc0], R3 ;  /* 0x0000c003000075a7 */ /* 0x0022a400080011ff */
[----:B--2---:R-:W-:Y:S05]  /*99a0*/  @!P0 NANOSLEEP.SYNCS 0x989680 ;  /* 0x009896800000895d */ /* 0x004fea0003900000 */
[----:B------:R-:W2:Y:S02]  /*99b0*/  @!P0 SYNCS.PHASECHK.TRANS64 P0, [R0+URZ+0xc0], R3 ;  /* 0x0000c003000085a7 */ /* 0x000ea400080010ff */
[----:B--2---:R-:W-:Y:S05]  /*99c0*/  @!P0 BRA `(.L_x_158) ;  /* 0xfffffffc00f08947 */ /* 0x004fea000383ffff */
[----:B------:R-:W-:Y:S05]  /*99d0*/  BRA `(.L_x_54) ;  /* 0xffffff9400487947 */ /* 0x000fea000383ffff */
.L_x_62:
[----:B-1----:R1:W2:Y:S02]  /*99e0*/  SYNCS.PHASECHK.TRANS64.TRYWAIT P1, [R0+URZ+0xb0], R5 ;  /* 0x0000b005000075a7 */ /* 0x0022a400080211ff */
[----:B--2---:R-:W-:Y:S05]  /*99f0*/  @!P1 NANOSLEEP.SYNCS 0x989680 ;  /* 0x009896800000995d */ /* 0x004fea0003900000 */
[----:B------:R-:W2:Y:S02]  /*9a00*/  @!P1 SYNCS.PHASECHK.TRANS64 P1, [R0+URZ+0xb0], R5 ;  /* 0x0000b005000095a7 */ /* 0x000ea400080210ff */
[----:B--2---:R-:W-:Y:S05]  /*9a10*/  @!P1 BRA `(.L_x_62) ;  /* 0xfffffffc00f09947 */ /* 0x004fea000383ffff */
[----:B------:R-:W-:Y:S05]  /*9a20*/  BRA `(.L_x_159) ;  /* 0xffffff9800bc7947 */ /* 0x000fea000383ffff */
.L_x_63:
[----:B------:R-:W-:-:S07]  /*9a30*/  MOV R3, UR30 ;  /* 0x0000001e00037c02 */ /* 0x000fce0008000f00 */
.L_x_160:
[----:B-1----:R1:W2:Y:S02]  /*9a40*/  SYNCS.PHASECHK.TRANS64.TRYWAIT P0, [R3+URZ+0xf0], R0 ;  /* 0x0000f000030075a7 */ /* 0x0022a400080011ff */
[----:B--2---:R-:W-:Y:S05]  /*9a50*/  @!P0 NANOSLEEP.SYNCS 0x989680 ;  /* 0x009896800000895d */ /* 0x004fea0003900000 */
[----:B------:R-:W2:Y:S02]  /*9a60*/  @!P0 SYNCS.PHASECHK.TRANS64 P0, [R3+URZ+0xf0], R0 ;  /* 0x0000f000030085a7 */ /* 0x000ea400080010ff */
[----:B--2---:R-:W-:Y:S05]  /*9a70*/  @!P0 BRA `(.L_x_160) ;  /* 0xfffffffc00f08947 */ /* 0x004fea000383ffff */
[----:B------:R-:W-:Y:S05]  /*9a80*/  BRA `(.L_x_161) ;  /* 0xffffff9800f47947 */ /* 0x000fea000383ffff */
.L_x_66:
[----:B------:R-:W-:Y:S07]  /*9a90*/  MOV R0, UR5 ;  /* 0x0000000500007c02 */ /* 0x000fee0008000f00 */
.L_x_162:
[----:B-1----:R1:W2:Y:S02]  /*9aa0*/  SYNCS.PHASECHK.TRANS64.TRYWAIT P0, [R0+URZ], R3 ;  /* 0x00000003000075a7 */ /* 0x0022a400080011ff */
[----:B--2---:R-:W-:Y:S05]  /*9ab0*/  @!P0 NANOSLEEP.SYNCS 0x989680 ;  /* 0x009896800000895d */ /* 0x004fea0003900000 */
[----:B------:R-:W2:Y:S02]  /*9ac0*/  @!P0 SYNCS.PHASECHK.TRANS64 P0, [R0+URZ], R3 ;  /* 0x00000003000085a7 */ /* 0x000ea400080010ff */
[----:B--2---:R-:W-:Y:S05]  /*9ad0*/  @!P0 BRA `(.L_x_162) ;  /* 0xfffffffc00f08947 */ /* 0x004fea000383ffff */
[----:B------:R-:W-:Y:S05]  /*9ae0*/  BRA `(.L_x_65) ;  /* 0xffffff9c00107947 */ /* 0x000fea000383ffff */
.L_x_69:
[----:B------:R-:W-:-:S07]  /*9af0*/  MOV R0, UR4 ;  /* 0x0000000400007c02 */ /* 0x000fce0008000f00 */
.L_x_163:
[----:B--2---:R2:W4:Y:S02]  /*9b00*/  SYNCS.PHASECHK.TRANS64.TRYWAIT P0, [R0+URZ], R3 ;  /* 0x00000003000075a7 */ /* 0x00452400080011ff */
[----:B----4-:R-:W-:Y:S05]  /*9b10*/  @!P0 NANOSLEEP.SYNCS 0x989680 ;  /* 0x009896800000895d */ /* 0x010fea0003900000 */
[----:B------:R-:W4:Y:S02]  /*9b20*/  @!P0 SYNCS.PHASECHK.TRANS64 P0, [R0+URZ], R3 ;  /* 0x00000003000085a7 */ /* 0x000f2400080010ff */
[----:B----4-:R-:W-:Y:S05]  /*9b30*/  @!P0 BRA `(.L_x_163) ;  /* 0xfffffffc00f08947 */ /* 0x010fea000383ffff */
[----:B------:R-:W-:Y:S05]  /*9b40*/  BRA `(.L_x_164) ;  /* 0xffffff9c00ec7947 */ /* 0x000fea000383ffff */
.L_x_70:
[----:B------:R-:W-:-:S07]  /*9b50*/  MOV R0, UR5 ;  /* 0x0000000500007c02 */ /* 0x000fce0008000f00 */
.L_x_165:
[----:B-1----:R1:W2:Y:S02]  /*9b60*/  SYNCS.PHASECHK.TRANS64.TRYWAIT P0, [R0+URZ], R3 ;  /* 0x00000003000075a7 */ /* 0x0022a400080011ff */
[----:B--2---:R-:W-:Y:S05]  /*9b70*/  @!P0 NANOSLEEP.SYNCS 0x989680 ;  /* 0x009896800000895d */ /* 0x004fea0003900000 */
[----:B------:R-:W2:Y:S02]  /*9b80*/  @!P0 SYNCS.PHASECHK.TRANS64 P0, [R0+URZ], R3 ;  /* 0x00000003000085a7 */ /* 0x000ea400080010ff */
[----:B--2---:R-:W-:Y:S05]  /*9b90*/  @!P0 BRA `(.L_x_165) ;  /* 0xfffffffc00f08947 */ /* 0x004fea000383ffff */
[----:B------:R-:W-:Y:S05]  /*9ba0*/  BRA `(.L_x_166) ;  /* 0xffffff9c00f87947 */ /* 0x000fea000383ffff */
.L_x_71:
[----:B------:R-:W-:-:S07]  /*9bb0*/  MOV R0, UR5 ;  /* 0x0000000500007c02 */ /* 0x000fce0008000f00 */
.L_x_167:
[----:B-1----:R1:W2:Y:S02]  /*9bc0*/  SYNCS.PHASECHK.TRANS64.TRYWAIT P0, [R0+URZ], R3 ;  /* 0x00000003000075a7 */ /* 0x0022a400080011ff */
[----:B--2---:R-:W-:Y:S05]  /*9bd0*/  @!P0 NANOSLEEP.SYNCS 0x989680 ;  /* 0x009896800000895d */ /* 0x004fea0003900000 */
[----:B------:R-:W2:Y:S02]  /*9be0*/  @!P0 SYNCS.PHASECHK.TRANS64 P0, [R0+URZ], R3 ;  /* 0x00000003000085a7 */ /* 0x000ea400080010ff */
[----:B--2---:R-:W-:Y:S05]  /*9bf0*/  @!P0 BRA `(.L_x_167) ;  /* 0xfffffffc00f08947 */ /* 0x004fea000383ffff */
[----:B------:R-:W-:Y:S05]  /*9c00*/  BRA `(.L_x_168) ;  /* 0xffffffa000047947 */ /* 0x000fea000383ffff */
.L_x_72:
[----:B------:R-:W-:-:S07]  /*9c10*/  MOV R0, UR4 ;  /* 0x0000000400007c02 */ /* 0x000fce0008000f00 */
.L_x_169:
[----:B-1----:R1:W2:Y:S02]  /*9c20*/  SYNCS.PHASECHK.TRANS64.TRYWAIT P0, [R0+URZ], R3 ;  /* 0x00000003000075a7 */ /* 0x0022a400080011ff */
[----:B--2---:R-:W-:Y:S05]  /*9c30*/  @!P0 NANOSLEEP.SYNCS 0x989680 ;  /* 0x009896800000895d */ /* 0x004fea0003900000 */
[----:B------:R-:W2:Y:S02]  /*9c40*/  @!P0 SYNCS.PHASECHK.TRANS64 P0, [R0+URZ], R3 ;  /* 0x00000003000085a7 */ /* 0x000ea400080010ff */
[----:B--2---:R-:W-:Y:S05]  /*9c50*/  @!P0 BRA `(.L_x_169) ;  /* 0xfffffffc00f08947 */ /* 0x004fea000383ffff */
[----:B------:R-:W-:Y:S05]  /*9c60*/  BRA `(.L_x_170) ;  /* 0xffffffa000107947 */ /* 0x000fea000383ffff */
.L_x_77:
[----:B--2---:R2:W3:Y:S02]  /*9c70*/  SYNCS.PHASECHK.TRANS64.TRYWAIT P0, [R12+URZ+0xb0], R9 ;  /* 0x0000b0090c0075a7 */ /* 0x0044e400080011ff */
[----:B---3--:R-:W-:Y:S05]  /*9c80*/  @!P0 NANOSLEEP.SYNCS 0x989680 ;  /* 0x009896800000895d */ /* 0x008fea0003900000 */
[----:B------:R-:W3:Y:S02]  /*9c90*/  @!P0 SYNCS.PHASECHK.TRANS64 P0, [R12+URZ+0xb0], R9 ;  /* 0x0000b0090c0085a7 */ /* 0x000ee400080010ff */
[----:B---3--:R-:W-:Y:S05]  /*9ca0*/  @!P0 BRA `(.L_x_77) ;  /* 0xfffffffc00f08947 */ /* 0x008fea000383ffff */
[----:B------:R-:W-:Y:S05]  /*9cb0*/  BRA `(.L_x_171) ;  /* 0xffffffa400307947 */ /* 0x000fea000383ffff */
.L_x_80:
[----:B------:R-:W-:Y:S07]  /*9cc0*/  MOV R0, UR21 ;  /* 0x0000001500007c02 */ /* 0x000fee0008000f00 */
.L_x_172:
[----:B--2---:R2:W3:Y:S02]  /*9cd0*/  SYNCS.PHASECHK.TRANS64.TRYWAIT P2, [R0+URZ+0xa8], R11 ;  /* 0x0000a80b000075a7 */ /* 0x0044e400080411ff */
[----:B---3--:R-:W-:Y:S05]  /*9ce0*/  @!P2 NANOSLEEP.SYNCS 0x989680 ;  /* 0x009896800000a95d */ /* 0x008fea0003900000 */
[----:B------:R-:W3:Y:S02]  /*9cf0*/  @!P2 SYNCS.PHASECHK.TRANS64 P2, [R0+URZ+0xa8], R11 ;  /* 0x0000a80b0000a5a7 */ /* 0x000ee400080410ff */
[----:B---3--:R-:W-:Y:S05]  /*9d00*/  @!P2 BRA `(.L_x_172) ;  /* 0xfffffffc00f0a947 */ /* 0x008fea000383ffff */
[----:B------:R-:W-:Y:S05]  /*9d10*/  BRA `(.L_x_79) ;  /* 0xffffffa800987947 */ /* 0x000fea000383ffff */
.L_x_83:
[----:B--2---:R-:W-:Y:S07]  /*9d20*/  MOV R0, UR21 ;  /* 0x0000001500007c02 */ /* 0x004fee0008000f00 */
.L_x_173:
[----:B--2---:R2:W3:Y:S02]  /*9d30*/  SYNCS.PHASECHK.TRANS64.TRYWAIT P0, [R0+URZ+0x80], R9 ;  /* 0x00008009000075a7 */ /* 0x0044e400080011ff */
[----:B---3--:R-:W-:Y:S05]  /*9d40*/  @!P0 NANOSLEEP.SYNCS 0x989680 ;  /* 0x009896800000895d */ /* 0x008fea0003900000 */
[----:B------:R-:W3:Y:S02]  /*9d50*/  @!P0 SYNCS.PHASECHK.TRANS64 P0, [R0+URZ+0x80], R9 ;  /* 0x00008009000085a7 */ /* 0x000ee400080010ff */
[----:B---3--:R-:W-:Y:S05]  /*9d60*/  @!P0 BRA `(.L_x_173) ;  /* 0xfffffffc00f08947 */ /* 0x008fea000383ffff */
[----:B------:R-:W-:Y:S05]  /*9d70*/  BRA `(.L_x_174) ;  /* 0xffffffa800f47947 */ /* 0x000fea000383ffff */
.L_x_84:
[----:B------:R-:W-:Y:S07]  /*9d80*/  MOV R0, UR21 ;  /* 0x0000001500007c02 */ /* 0x000fee0008000f00 */
.L_x_175:
[----:B--2---:R2:W3:Y:S02]  /*9d90*/  SYNCS.PHASECHK.TRANS64.TRYWAIT P0, [R0+URZ+0x88], R9 ;  /* 0x00008809000075a7 */ /* 0x0044e400080011ff */
[----:B---3--:R-:W-:Y:S05]  /*9da0*/  @!P0 NANOSLEEP.SYNCS 0x989680 ;  /* 0x009896800000895d */ /* 0x008fea0003900000 */
[----:B------:R-:W3:Y:S02]  /*9db0*/  @!P0 SYNCS.PHASECHK.TRANS64 P0, [R0+URZ+0x88], R9 ;  /* 0x00008809000085a7 */ /* 0x000ee400080010ff */
[----:B---3--:R-:W-:Y:S05]  /*9dc0*/  @!P0 BRA `(.L_x_175) ;  /* 0xfffffffc00f08947 */ /* 0x008fea000383ffff */
[----:B------:R-:W-:Y:S05]  /*9dd0*/  BRA `(.L_x_176) ;  /* 0xffffffac00307947 */ /* 0x000fea000383ffff */
.L_x_85:
[----:B------:R-:W-:Y:S07]  /*9de0*/  MOV R0, UR21 ;  /* 0x0000001500007c02 */ /* 0x000fee0008000f00 */
.L_x_177:
[----:B--2---:R2:W3:Y:S02]  /*9df0*/  SYNCS.PHASECHK.TRANS64.TRYWAIT P0, [R0+URZ+0x90], R9 ;  /* 0x00009009000075a7 */ /* 0x0044e400080011ff */
[----:B---3--:R-:W-:Y:S05]  /*9e00*/  @!P0 NANOSLEEP.SYNCS 0x989680 ;  /* 0x009896800000895d */ /* 0x008fea0003900000 */
[----:B------:R-:W3:Y:S02]  /*9e10*/  @!P0 SYNCS.PHASECHK.TRANS64 P0, [R0+URZ+0x90], R9 ;  /* 0x00009009000085a7 */ /* 0x000ee400080010ff */
[----:B---3--:R-:W-:Y:S05]  /*9e20*/  @!P0 BRA `(.L_x_177) ;  /* 0xfffffffc00f08947 */ /* 0x008fea000383ffff */
[----:B------:R-:W-:Y:S05]  /*9e30*/  BRA `(.L_x_178) ;  /* 0xffffffac00787947 */ /* 0x000fea000383ffff */
.L_x_86:
[----:B------:R-:W-:Y:S07]  /*9e40*/  MOV R0, UR21 ;  /* 0x0000001500007c02 */ /* 0x000fee0008000f00 */
.L_x_179:
[----:B--2---:R2:W3:Y:S02]  /*9e50*/  SYNCS.PHASECHK.TRANS64.TRYWAIT P0, [R0+URZ+0x98], R9 ;  /* 0x00009809000075a7 */ /* 0x0044e400080011ff */
[----:B---3--:R-:W-:Y:S05]  /*9e60*/  @!P0 NANOSLEEP.SYNCS 0x989680 ;  /* 0x009896800000895d */ /* 0x008fea0003900000 */
[----:B------:R-:W3:Y:S02]  /*9e70*/  @!P0 SYNCS.PHASECHK.TRANS64 P0, [R0+URZ+0x98], R9 ;  /* 0x00009809000085a7 */ /* 0x000ee400080010ff */
[----:B---3--:R-:W-:Y:S05]  /*9e80*/  @!P0 BRA `(.L_x_179) ;  /* 0xfffffffc00f08947 */ /* 0x008fea000383ffff */
[----:B------:R-:W-:Y:S05]  /*9e90*/  BRA `(.L_x_180) ;  /* 0xffffffac00bc7947 */ /* 0x000fea000383ffff */
.L_x_88:
[----:B------:R-:W-:-:S07]  /*9ea0*/  MOV R0, UR21 ;  /* 0x0000001500007c02 */ /* 0x000fce0008000f00 */
.L_x_181:
[----:B---3--:R3:W4:Y:S02]  /*9eb0*/  SYNCS.PHASECHK.TRANS64.TRYWAIT P0, [R0+URZ+0x80], R3 ;  /* 0x00008003000075a7 */ /* 0x00872400080011ff */
[----:B----4-:R-:W-:Y:S05]  /*9ec0*/  @!P0 NANOSLEEP.SYNCS 0x989680 ;  /* 0x009896800000895d */ /* 0x010fea0003900000 */
[----:B------:R-:W4:Y:S02]  /*9ed0*/  @!P0 SYNCS.PHASECHK.TRANS64 P0, [R0+URZ+0x80], R3 ;  /* 0x00008003000085a7 */ /* 0x000f2400080010ff */
[----:B----4-:R-:W-:Y:S05]  /*9ee0*/  @!P0 BRA `(.L_x_181) ;  /* 0xfffffffc00f08947 */ /* 0x010fea000383ffff */
[----:B------:R-:W-:Y:S05]  /*9ef0*/  BRA `(.L_x_182) ;  /* 0xffffffb000307947 */ /* 0x000fea000383ffff */
.L_x_89:
[----:B---3--:R-:W-:-:S07]  /*9f00*/  MOV R0, UR21 ;  /* 0x0000001500007c02 */ /* 0x008fce0008000f00 */
.L_x_183:
[----:B---3--:R3:W4:Y:S02]  /*9f10*/  SYNCS.PHASECHK.TRANS64.TRYWAIT P0, [R0+URZ+0x88], R3 ;  /* 0x00008803000075a7 */ /* 0x00872400080011ff */
[----:B----4-:R-:W-:Y:S05]  /*9f20*/  @!P0 NANOSLEEP.SYNCS 0x989680 ;  /* 0x009896800000895d */ /* 0x010fea0003900000 */
[----:B------:R-:W4:Y:S02]  /*9f30*/  @!P0 SYNCS.PHASECHK.TRANS64 P0, [R0+URZ+0x88], R3 ;  /* 0x00008803000085a7 */ /* 0x000f2400080010ff */
[----:B----4-:R-:W-:Y:S05]  /*9f40*/  @!P0 BRA `(.L_x_183) ;  /* 0xfffffffc00f08947 */ /* 0x010fea000383ffff */
[----:B------:R-:W-:Y:S05]  /*9f50*/  BRA `(.L_x_184) ;  /* 0xffffffb000207947 */ /* 0x000fea000383ffff */
.L_x_90:
[----:B---3--:R-:W-:-:S07]  /*9f60*/  MOV R0, UR21 ;  /* 0x0000001500007c02 */ /* 0x008fce0008000f00 */
.L_x_185:
[----:B---3--:R3:W4:Y:S02]  /*9f70*/  SYNCS.PHASECHK.TRANS64.TRYWAIT P0, [R0+URZ+0x90], R3 ;  /* 0x00009003000075a7 */ /* 0x00872400080011ff */
[----:B----4-:R-:W-:Y:S05]  /*9f80*/  @!P0 NANOSLEEP.SYNCS 0x989680 ;  /* 0x009896800000895d */ /* 0x010fea0003900000 */
[----:B------:R-:W4:Y:S02]  /*9f90*/  @!P0 SYNCS.PHASECHK.TRANS64 P0, [R0+URZ+0x90], R3 ;  /* 0x00009003000085a7 */ /* 0x000f2400080010ff */
[----:B----4-:R-:W-:Y:S05]  /*9fa0*/  @!P0 BRA `(.L_x_185) ;  /* 0xfffffffc00f08947 */ /* 0x010fea000383ffff */
[----:B------:R-:W-:Y:S05]  /*9fb0*/  BRA `(.L_x_186) ;  /* 0xffffffb000107947 */ /* 0x000fea000383ffff */
.L_x_92:
[----:B-1----:R1:W2:Y:S02]  /*9fc0*/  SYNCS.PHASECHK.TRANS64.TRYWAIT P0, [R3+URZ+0xb0], R0 ;  /* 0x0000b000030075a7 */ /* 0x0022a400080011ff */
[----:B--2---:R-:W-:Y:S05]  /*9fd0*/  @!P0 NANOSLEEP.SYNCS 0x989680 ;  /* 0x009896800000895d */ /* 0x004fea0003900000 */
[----:B------:R-:W2:Y:S02]  /*9fe0*/  @!P0 SYNCS.PHASECHK.TRANS64 P0, [R3+URZ+0xb0], R0 ;  /* 0x0000b000030085a7 */ /* 0x000ea400080010ff */
[----:B--2---:R-:W-:Y:S05]  /*9ff0*/  @!P0 BRA `(.L_x_92) ;  /* 0xfffffffc00f08947 */ /* 0x004fea000383ffff */
[----:B------:R-:W-:Y:S05]  /*a000*/  BRA `(.L_x_187) ;  /* 0xffffffb000d07947 */ /* 0x000fea000383ffff */
.L_x_103:
[----:B-1----:R-:W-:Y:S04]  /*a010*/  MOV R2, UR44 ;  /* 0x0000002c00027c02 */ /* 0x002fe80008000f00 */
[----:B------:R1:W2:Y:S03]  /*a020*/  SYNCS.PHASECHK.TRANS64.TRYWAIT P1, [R2+URZ+0x60], R3 ;  /* 0x00006003020075a7 */ /* 0x0002a600080211ff */
[----:B--2---:R-:W-:Y:S05]  /*a030*/  @!P1 NANOSLEEP.SYNCS 0x989680 ;  /* 0x009896800000995d */ /* 0x004fea0003900000 */
[----:B------:R-:W2:Y:S02]  /*a040*/  @!P1 SYNCS.PHASECHK.TRANS64 P1, [R2+URZ+0x60], R3 ;  /* 0x00006003020095a7 */ /* 0x000ea400080210ff */
[----:B--2---:R-:W-:Y:S05]  /*a050*/  @!P1 BRA `(.L_x_103) ;  /* 0xfffffffc00ec9947 */ /* 0x004fea000383ffff */
[----:B------:R-:W-:Y:S05]  /*a060*/  BRA `(.L_x_102) ;  /* 0xffffffc000407947 */ /* 0x000fea000383ffff */
.L_x_105:
[----:B-1----:R1:W4:Y:S02]  /*a070*/  SYNCS.PHASECHK.TRANS64.TRYWAIT P0, [R99+URZ+0xd0], R0 ;  /* 0x0000d000630075a7 */ /* 0x00232400080011ff */
[----:B----4-:R-:W-:Y:S05]  /*a080*/  @!P0 NANOSLEEP.SYNCS 0x989680 ;  /* 0x009896800000895d */ /* 0x010fea0003900000 */
[----:B------:R-:W4:Y:S02]  /*a090*/  @!P0 SYNCS.PHASECHK.TRANS64 P0, [R99+URZ+0xd0], R0 ;  /* 0x0000d000630085a7 */ /* 0x000f2400080010ff */
[----:B----4-:R-:W-:Y:S05]  /*a0a0*/  @!P0 BRA `(.L_x_105) ;  /* 0xfffffffc00f08947 */ /* 0x010fea000383ffff */
[----:B------:R-:W-:Y:S05]  /*a0b0*/  BRA `(.L_x_104) ;  /* 0xffffffc000687947 */ /* 0x000fea000383ffff */
.L_x_114:
[----:B---3--:R3:W4:Y:S02]  /*a0c0*/  SYNCS.PHASECHK.TRANS64.TRYWAIT P0, [R3+URZ+0x60], R0 ;  /* 0x00006000030075a7 */ /* 0x00872400080011ff */
[----:B----4-:R-:W-:Y:S05]  /*a0d0*/  @!P0 NANOSLEEP.SYNCS 0x989680 ;  /* 0x009896800000895d */ /* 0x010fea0003900000 */
[----:B------:R-:W4:Y:S02]  /*a0e0*/  @!P0 SYNCS.PHASECHK.TRANS64 P0, [R3+URZ+0x60], R0 ;  /* 0x00006000030085a7 */ /* 0x000f2400080010ff */
[----:B----4-:R-:W-:Y:S05]  /*a0f0*/  @!P0 BRA `(.L_x_114) ;  /* 0xfffffffc00f08947 */ /* 0x010fea000383ffff */
[----:B------:R-:W-:Y:S05]  /*a100*/  BRA `(.L_x_113) ;  /* 0xffffffcc00447947 */ /* 0x000fea000383ffff */
.L_x_122:
[----:B---3--:R3:W4:Y:S02]  /*a110*/  SYNCS.PHASECHK.TRANS64.TRYWAIT P0, [R62+URZ+0x60], R5 ;  /* 0x000060053e0075a7 */ /* 0x00872400080011ff */
[----:B----4-:R-:W-:Y:S05]  /*a120*/  @!P0 NANOSLEEP.SYNCS 0x989680 ;  /* 0x009896800000895d */ /* 0x010fea0003900000 */
[----:B------:R-:W4:Y:S02]  /*a130*/  @!P0 SYNCS.PHASECHK.TRANS64 P0, [R62+URZ+0x60], R5 ;  /* 0x000060053e0085a7 */ /* 0x000f2400080010ff */
[----:B----4-:R-:W-:Y:S05]  /*a140*/  @!P0 BRA `(.L_x_122) ;  /* 0xfffffffc00f08947 */ /* 0x010fea000383ffff */
[----:B------:R-:W-:Y:S05]  /*a150*/  BRA `(.L_x_121) ;  /* 0xffffffd800487947 */ /* 0x000fea000383ffff */
.L_x_130:
[----:B---3--:R3:W4:Y:S02]  /*a160*/  SYNCS.PHASECHK.TRANS64.TRYWAIT P0, [R62+URZ+0x60], R5 ;  /* 0x000060053e0075a7 */ /* 0x00872400080011ff */
[----:B----4-:R-:W-:Y:S05]  /*a170*/  @!P0 NANOSLEEP.SYNCS 0x989680 ;  /* 0x009896800000895d */ /* 0x010fea0003900000 */
[----:B------:R-:W4:Y:S02]  /*a180*/  @!P0 SYNCS.PHASECHK.TRANS64 P0, [R62+URZ+0x60], R5 ;  /* 0x000060053e0085a7 */ /* 0x000f2400080010ff */
[----:B----4-:R-:W-:Y:S05]  /*a190*/  @!P0 BRA `(.L_x_130) ;  /* 0xfffffffc00f08947 */ /* 0x010fea000383ffff */
[----:B------:R-:W-:Y:S05]  /*a1a0*/  BRA `(.L_x_129) ;  /* 0xffffffe4004c7947 */ /* 0x000fea000383ffff */
        .weak           $__internal_0_$__cuda_sm10x_tcgen05_guardrail_trap_col_being_dealloced_not_returned_by_alloc
        .type           $__internal_0_$__cuda_sm10x_tcgen05_guardrail_trap_col_being_dealloced_not_returned_by_alloc,@function
        .size           $__internal_0_$__cuda_sm10x_tcgen05_guardrail_trap_col_being_dealloced_not_returned_by_alloc,($__internal_1_$__cuda_sm10x_tcgen05_guardrail_trap_phase_invalid_during_alloc - $__internal_0_$__cuda_sm10x_tcgen05_guardrail_trap_col_being_dealloced_not_returned_by_alloc)
$__internal_0_$__cuda_sm10x_tcgen05_guardrail_trap_col_being_dealloced_not_returned_by_alloc:
[----:B------:R-:W-:Y:S05]  /*a1b0*/  BPT.TRAP 0x1 ;  /* 0x000000040000795c */ /* 0x000fea0000300000 */
[----:B------:R-:W-:-:S04]  /*a1c0*/  HFMA2 R3, -RZ, RZ, 0, 0 ;  /* 0x00000000ff037431 */ /* 0x000fc800000001ff */
[----:B------:R-:W-:Y:S05]  /*a1d0*/  RET.REL.NODEC R2 `(_ZN7cutlass13device_kernelINS_4gemm6kernel13GemmUniversalIN4cute5tupleIJiiiiEEENS1_10collective13CollectiveMmaINS1_35MainloopSm100TmaUmmaWarpSpecializedILi6ELi2ELi4ENS5_IJNS4_1CILi1EEENSA_ILi2EEESB_EEEEENS5_IJNSA_ILi128EEESF_NSA_ILi64EEEEEENS_10bfloat16_tENS5_IJlSB_lEEESI_SJ_NS4_8TiledMMAINS4_8MMA_AtomIJNS4_20SM100_MMA_F16BF16_SSISI_SI_fLi128ELi128ELNS4_4UMMA5MajorE0ELSO_0ELNSN_7ScaleInE0ELSP_0EEEEEENS4_6LayoutINS5_IJSB_SB_SB_EEENS5_IJNSA_ILi0EEESU_SU_EEEEENS5_IJNS4_10UnderscoreESX_SX_EEEEENS4_23SM90_TMA_LOAD_MULTICASTENS4_14ComposedLayoutINS4_7SwizzleILi3ELi4ELi3EEENS4_18smem_ptr_flag_bitsILi16EEENSS_INS5_IJNSA_ILi8EEESG_EEENS5_IJSG_SB_EEEEEEEvNS4_8identityENS4_13SM90_TMA_LOADES1A_vS1B_EENS_8epilogue10collective18CollectiveEpilogueINS1E_23Sm100TmaWarpSpecializedILi4ELi2ELi32ELb1ELb0EEEJSH_NS5_IJNSS_ISF_SB_EENSS_INSA_ILi32EEESB_EEEEESI_SJ_SI_SJ_NS1E_6fusion15FusionCallbacksIS1I_NS1N_17LinearCombinationISI_fSI_fLNS_15FloatRoundStyleE2EEESH_S1M_JEEENS4_5SM1004TMEM4LOAD26SM100_TMEM_LOAD_32dp32b32xES1C_NS11_INS12_ILi2ELi4ELi3EEES15_NSS_INS5_IJS16_S1K_EEENS5_IJS1K_SB_EEEEEEENS4_39AutoVectorizingCopyWithAssumedAlignmentILi128EEENS4_14SM90_TMA_STOREES21_S23_S23_EEEvvEEEEvNT_6ParamsE) ;  /* 0xffffff5c02887950 */ /* 0x000fea0003c3ffff */
        .weak           $__internal_1_$__cuda_sm10x_tcgen05_guardrail_trap_phase_invalid_during_alloc
        .type           $__internal_1_$__cuda_sm10x_tcgen05_guardrail_trap_phase_invalid_during_alloc,@function
        .size           $__internal_1_$__cuda_sm10x_tcgen05_guardrail_trap_phase_invalid_during_alloc,($__internal_2_$__cuda_sm10x_tcgen05_guardrail_trap_unallocated_columns_being_dealloced - $__internal_1_$__cuda_sm10x_tcgen05_guardrail_trap_phase_invalid_during_alloc)
$__internal_1_$__cuda_sm10x_tcgen05_guardrail_trap_phase_invalid_during_alloc:
[----:B------:R-:W-:Y:S05]  /*a1e0*/  BPT.TRAP 0x1 ;  /* 0x000000040000795c */ /* 0x000fea0000300000 */
[----:B------:R-:W-:-:S04]  /*a1f0*/  MOV R5, 0x0 ;  /* 0x0000000000057802 */ /* 0x000fc80000000f00 */
[----:B------:R-:W-:Y:S05]  /*a200*/  RET.REL.NODEC R4 `(_ZN7cutlass13device_kernelINS_4gemm6kernel13GemmUniversalIN4cute5tupleIJiiiiEEENS1_10collective13CollectiveMmaINS1_35MainloopSm100TmaUmmaWarpSpecializedILi6ELi2ELi4ENS5_IJNS4_1CILi1EEENSA_ILi2EEESB_EEEEENS5_IJNSA_ILi128EEESF_NSA_ILi64EEEEEENS_10bfloat16_tENS5_IJlSB_lEEESI_SJ_NS4_8TiledMMAINS4_8MMA_AtomIJNS4_20SM100_MMA_F16BF16_SSISI_SI_fLi128ELi128ELNS4_4UMMA5MajorE0ELSO_0ELNSN_7ScaleInE0ELSP_0EEEEEENS4_6LayoutINS5_IJSB_SB_SB_EEENS5_IJNSA_ILi0EEESU_SU_EEEEENS5_IJNS4_10UnderscoreESX_SX_EEEEENS4_23SM90_TMA_LOAD_MULTICASTENS4_14ComposedLayoutINS4_7SwizzleILi3ELi4ELi3EEENS4_18smem_ptr_flag_bitsILi16EEENSS_INS5_IJNSA_ILi8EEESG_EEENS5_IJSG_SB_EEEEEEEvNS4_8identityENS4_13SM90_TMA_LOADES1A_vS1B_EENS_8epilogue10collective18CollectiveEpilogueINS1E_23Sm100TmaWarpSpecializedILi4ELi2ELi32ELb1ELb0EEEJSH_NS5_IJNSS_ISF_SB_EENSS_INSA_ILi32EEESB_EEEEESI_SJ_SI_SJ_NS1E_6fusion15FusionCallbacksIS1I_NS1N_17LinearCombinationISI_fSI_fLNS_15FloatRoundStyleE2EEESH_S1M_JEEENS4_5SM1004TMEM4LOAD26SM100_TMEM_LOAD_32dp32b32xES1C_NS11_INS12_ILi2ELi4ELi3EEES15_NSS_INS5_IJS16_S1K_EEENS5_IJS1K_SB_EEEEEEENS4_39AutoVectorizingCopyWithAssumedAlignmentILi128EEENS4_14SM90_TMA_STOREES21_S23_S23_EEEvvEEEEvNT_6ParamsE) ;  /* 0xffffff5c047c7950 */ /* 0x000fea0003c3ffff */
        .weak           $__internal_2_$__cuda_sm10x_tcgen05_guardrail_trap_unallocated_columns_being_dealloced
        .type           $__internal_2_$__cuda_sm10x_tcgen05_guardrail_trap_unallocated_columns_being_dealloced,@function
        .size           $__internal_2_$__cuda_sm10x_tcgen05_guardrail_trap_unallocated_columns_being_dealloced,(.L_x_189 - $__internal_2_$__cuda_sm10x_tcgen05_guardrail_trap_unallocated_columns_being_dealloced)
$__internal_2_$__cuda_sm10x_tcgen05_guardrail_trap_unallocated_columns_being_dealloced:
[----:B------:R-:W-:Y:S05]  /*a210*/  BPT.TRAP 0x1 ;  /* 0x000000040000795c */ /* 0x000fea0000300000 */
[----:B------:R-:W-:-:S04]  /*a220*/  HFMA2 R3, -RZ, RZ, 0, 0 ;  /* 0x00000000ff037431 */ /* 0x000fc800000001ff */
[----:B------:R-:W-:Y:S05]  /*a230*/  RET.REL.NODEC R2 `(_ZN7cutlass13device_kernelINS_4gemm6kernel13GemmUniversalIN4cute5tupleIJiiiiEEENS1_10collective13CollectiveMmaINS1_35MainloopSm100TmaUmmaWarpSpecializedILi6ELi2ELi4ENS5_IJNS4_1CILi1EEENSA_ILi2EEESB_EEEEENS5_IJNSA_ILi128EEESF_NSA_ILi64EEEEEENS_10bfloat16_tENS5_IJlSB_lEEESI_SJ_NS4_8TiledMMAINS4_8MMA_AtomIJNS4_20SM100_MMA_F16BF16_SSISI_SI_fLi128ELi128ELNS4_4UMMA5MajorE0ELSO_0ELNSN_7ScaleInE0ELSP_0EEEEEENS4_6LayoutINS5_IJSB_SB_SB_EEENS5_IJNSA_ILi0EEESU_SU_EEEEENS5_IJNS4_10UnderscoreESX_SX_EEEEENS4_23SM90_TMA_LOAD_MULTICASTENS4_14ComposedLayoutINS4_7SwizzleILi3ELi4ELi3EEENS4_18smem_ptr_flag_bitsILi16EEENSS_INS5_IJNSA_ILi8EEESG_EEENS5_IJSG_SB_EEEEEEEvNS4_8identityENS4_13SM90_TMA_LOADES1A_vS1B_EENS_8epilogue10collective18CollectiveEpilogueINS1E_23Sm100TmaWarpSpecializedILi4ELi2ELi32ELb1ELb0EEEJSH_NS5_IJNSS_ISF_SB_EENSS_INSA_ILi32EEESB_EEEEESI_SJ_SI_SJ_NS1E_6fusion15FusionCallbacksIS1I_NS1N_17LinearCombinationISI_fSI_fLNS_15FloatRoundStyleE2EEESH_S1M_JEEENS4_5SM1004TMEM4LOAD26SM100_TMEM_LOAD_32dp32b32xES1C_NS11_INS12_ILi2ELi4ELi3EEES15_NSS_INS5_IJS16_S1K_EEENS5_IJS1K_SB_EEEEEEENS4_39AutoVectorizingCopyWithAssumedAlignmentILi128EEENS4_14SM90_TMA_STOREES21_S23_S23_EEEvvEEEEvNT_6ParamsE) ;  /* 0xffffff5c02707950 */ /* 0x000fea0003c3ffff */
.L_x_188:
[----:B------:R-:W-:-:S00]  /*a240*/  BRA `(.L_x_188) ;  /* 0xfffffffc00fc7947 */ /* 0x000fc0000383ffff */
[----:B------:R-:W-:-:S00]  /*a250*/  NOP ;  /* 0x0000000000007918 */ /* 0x000fc00000000000 */
        /* <DEDUP_REMOVED lines=10> */
.L_x_189:


//--------------------- .nv.global.init           --------------------------
	.section	.nv.global.init,"aw",@progbits
.nv.global.init:
	.type		$str$27,@object
	.size		$str$27,($str$28 - $str$27)
$str$27:
        /*0000*/ 	.byte	0x28, 0x61, 0x64, 0x64, 0x72, 0x65, 0x73, 0x73, 0x20, 0x26, 0x20, 0x6d, 0x61, 0x73, 0x6b, 0x29
        /*0010*/ 	.byte	0x20, 0x3d, 0x3d, 0x20, 0x30, 0x00
	.type		$str$28,@object
	.size		$str$28,($str$26 - $str$28)
$str$28:
        /*0016*/ 	.byte	0x2f, 0x74, 0x6d, 0x70, 0x2f, 0x63, 0x75, 0x74, 0x6c, 0x61, 0x73, 0x73, 0x5f, 0x73, 0x77, 0x65
        /*0026*/ 	.byte	0x65, 0x70, 0x5f, 0x73, 0x72, 0x63, 0x2f, 0x69, 0x6e, 0x63, 0x6c, 0x75, 0x64, 0x65, 0x2f, 0x63
        /*0036*/ 	.byte	0x75, 0x74, 0x65, 0x2f, 0x70, 0x6f, 0x69, 0x6e, 0x74, 0x65, 0x72, 0x5f, 0x66, 0x6c, 0x61, 0x67
        /*0046*/ 	.byte	0x67, 0x65, 0x64, 0x2e, 0x68, 0x70, 0x70, 0x00
	.type		$str$26,@object
	.size		$str$26,($str$25 - $str$26)
$str$26:
        /*004e*/ 	.byte	0x2f, 0x74, 0x6d, 0x70, 0x2f, 0x63, 0x75, 0x74, 0x6c, 0x61, 0x73, 0x73, 0x5f, 0x73, 0x77, 0x65
        /*005e*/ 	.byte	0x65, 0x70, 0x5f, 0x73, 0x72, 0x63, 0x2f, 0x69, 0x6e, 0x63, 0x6c, 0x75, 0x64, 0x65, 0x2f, 0x63
        /*006e*/ 	.byte	0x75, 0x74, 0x65, 0x2f, 0x61, 0x74, 0x6f, 0x6d, 0x2f, 0x63, 0x6f, 0x70, 0x79, 0x5f, 0x74, 0x72
        /*007e*/ 	.byte	0x61, 0x69, 0x74, 0x73, 0x5f, 0x73, 0x6d, 0x31, 0x30, 0x30, 0x2e, 0x68, 0x70, 0x70, 0x00
	.type		$str$25,@object
	.size		$str$25,(__unnamed_1 - $str$25)
$str$25:
        /*008d*/ 	.byte	0x28, 0x28, 0x75, 0x69, 0x6e, 0x74, 0x33, 0x32, 0x5f, 0x74, 0x28, 0x74, 0x68, 0x72, 0x65, 0x61
        /*009d*/ 	.byte	0x64, 0x49, 0x64, 0x78, 0x2e, 0x78, 0x29, 0x20, 0x2f, 0x20, 0x33, 0x32, 0x29, 0x20, 0x25, 0x20
        /*00ad*/ 	.byte	0x34, 0x29, 0x20, 0x3d, 0x3d, 0x20, 0x28, 0x28, 0x28, 0x74, 0x6d, 0x65, 0x6d, 0x5f, 0x61, 0x64
        /*00bd*/ 	.byte	0x64, 0x72, 0x20, 0x3e, 0x3e, 0x20, 0x31, 0x36, 0x29, 0x20, 0x2f, 0x20, 0x33, 0x32, 0x29, 0x20
        /*00cd*/ 	.byte	0x25, 0x20, 0x34, 0x29, 0x00
	.type		__unnamed_1,@object
	.size		__unnamed_1,(__unnamed_2 - __unnamed_1)
__unnamed_1:
        /*00d2*/ 	.byte	0x61, 0x75, 0x74, 0x6f, 0x20, 0x63, 0x75, 0x74, 0x65, 0x3a, 0x3a, 0x61, 0x73, 0x5f, 0x70, 0x6f
        /* <DEDUP_REMOVED lines=24> */
        /*0262*/ 	.byte	0x34, 0x30, 0x39, 0x36, 0x3e, 0x3e, 0x3e, 0x3e, 0x5d, 0x00
	.type		__unnamed_2,@object
	.size		__unnamed_2,(.L_2 - __unnamed_2)
__unnamed_2:
        /* <DEDUP_REMOVED lines=42> */
        /*050c*/ 	.byte	0x3e, 0x3e, 0x5d, 0x00
.L_2:


//--------------------- .nv.shared._ZN7cutlass13device_kernelINS_4gemm6kernel13GemmUniversalIN4cute5tupleIJiiiiEEENS1_10collective13CollectiveMmaINS1_35MainloopSm100TmaUmmaWarpSpecializedILi6ELi2ELi4ENS5_IJNS4_1CILi1EEENSA_ILi2EEESB_EEEEENS5_IJNSA_ILi128EEESF_NSA_ILi64EEEEEENS_10bfloat16_tENS5_IJlSB_lEEESI_SJ_NS4_8TiledMMAINS4_8MMA_AtomIJNS4_20SM100_MMA_F16BF16_SSISI_SI_fLi128ELi128ELNS4_4UMMA5MajorE0ELSO_0ELNSN_7ScaleInE0ELSP_0EEEEEENS4_6LayoutINS5_IJSB_SB_SB_EEENS5_IJNSA_ILi0EEESU_SU_EEEEENS5_IJNS4_10UnderscoreESX_SX_EEEEENS4_23SM90_TMA_LOAD_MULTICASTENS4_14ComposedLayoutINS4_7SwizzleILi3ELi4ELi3EEENS4_18smem_ptr_flag_bitsILi16EEENSS_INS5_IJNSA_ILi8EEESG_EEENS5_IJSG_SB_EEEEEEEvNS4_8identityENS4_13SM90_TMA_LOADES1A_vS1B_EENS_8epilogue10collective18CollectiveEpilogueINS1E_23Sm100TmaWarpSpecializedILi4ELi2ELi32ELb1ELb0EEEJSH_NS5_IJNSS_ISF_SB_EENSS_INSA_ILi32EEESB_EEEEESI_SJ_SI_SJ_NS1E_6fusion15FusionCallbacksIS1I_NS1N_17LinearCombinationISI_fSI_fLNS_15FloatRoundStyleE2EEESH_S1M_JEEENS4_5SM1004TMEM4LOAD26SM100_TMEM_LOAD_32dp32b32xES1C_NS11_INS12_ILi2ELi4ELi3EEES15_NSS_INS5_IJS16_S1K_EEENS5_IJS1K_SB_EEEEEEENS4_39AutoVectorizingCopyWithAssumedAlignmentILi128EEENS4_14SM90_TMA_STOREES21_S23_S23_EEEvvEEEEvNT_6ParamsE --------------------------
	.section	.nv.shared._ZN7cutlass13device_kernelINS_4gemm6kernel13GemmUniversalIN4cute5tupleIJiiiiEEENS1_10collective13CollectiveMmaINS1_35MainloopSm100TmaUmmaWarpSpecializedILi6ELi2ELi4ENS5_IJNS4_1CILi1EEENSA_ILi2EEESB_EEEEENS5_IJNSA_ILi128EEESF_NSA_ILi64EEEEEENS_10bfloat16_tENS5_IJlSB_lEEESI_SJ_NS4_8TiledMMAINS4_8MMA_AtomIJNS4_20SM100_MMA_F16BF16_SSISI_SI_fLi128ELi128ELNS4_4UMMA5MajorE0ELSO_0ELNSN_7ScaleInE0ELSP_0EEEEEENS4_6LayoutINS5_IJSB_SB_SB_EEENS5_IJNSA_ILi0EEESU_SU_EEEEENS5_IJNS4_10UnderscoreESX_SX_EEEEENS4_23SM90_TMA_LOAD_MULTICASTENS4_14ComposedLayoutINS4_7SwizzleILi3ELi4ELi3EEENS4_18smem_ptr_flag_bitsILi16EEENSS_INS5_IJNSA_ILi8EEESG_EEENS5_IJSG_SB_EEEEEEEvNS4_8identityENS4_13SM90_TMA_LOADES1A_vS1B_EENS_8epilogue10collective18CollectiveEpilogueINS1E_23Sm100TmaWarpSpecializedILi4ELi2ELi32ELb1ELb0EEEJSH_NS5_IJNSS_ISF_SB_EENSS_INSA_ILi32EEESB_EEEEESI_SJ_SI_SJ_NS1E_6fusion15FusionCallbacksIS1I_NS1N_17LinearCombinationISI_fSI_fLNS_15FloatRoundStyleE2EEESH_S1M_JEEENS4_5SM1004TMEM4LOAD26SM100_TMEM_LOAD_32dp32b32xES1C_NS11_INS12_ILi2ELi4ELi3EEES15_NSS_INS5_IJS16_S1K_EEENS5_IJS1K_SB_EEEEEEENS4_39AutoVectorizingCopyWithAssumedAlignmentILi128EEENS4_14SM90_TMA_STOREES21_S23_S23_EEEvvEEEEvNT_6ParamsE,"aw",@nobits
	.sectionflags	@""
	.align	16
	.zero		1024


//--------------------- .nv.shared.reserved.0     --------------------------
	.section	.nv.shared.reserved.0,"aw",@nobits
	.weak		__nv_reservedSMEM_offset_0_alias
	.size		__nv_reservedSMEM_offset_0_alias, 0, 64
	.other		__nv_reservedSMEM_offset_0_alias,@"STO_CUDA_RESERVED_SHARED STV_DEFAULT"
__nv_reservedSMEM_offset_0_alias:
	.zero		0
.nv.shared.reserved.0:
	.zero		64
	.weak		__nv_reservedSMEM_tcgen05_partition
	.type		__nv_reservedSMEM_tcgen05_partition,@object
	.size		__nv_reservedSMEM_tcgen05_partition,(.L_0 - __nv_reservedSMEM_tcgen05_partition)
__nv_reservedSMEM_tcgen05_partition:
	.zero		32
.L_0:


//--------------------- .nv.global                --------------------------
	.section	.nv.global,"aw",@nobits
.nv.global:
	.type		_ZN40_INTERNAL_dab266ba_4_k_cu_b15a0d52_352384cute1_E,@object
	.size		_ZN40_INTERNAL_dab266ba_4_k_cu_b15a0d52_352384cute1_E,(_ZN40_INTERNAL_dab266ba_4_k_cu_b15a0d52_352384cuda3std3__45__cpo6cbeginE - _ZN40_INTERNAL_dab266ba_4_k_cu_b15a0d52_352384cute1_E)
_ZN40_INTERNAL_dab266ba_4_k_cu_b15a0d52_352384cute1_E:
	.zero		1
	.type		_ZN40_INTERNAL_dab266ba_4_k_cu_b15a0d52_352384cuda3std3__45__cpo6cbeginE,@object
	.size		_ZN40_INTERNAL_dab266ba_4_k_cu_b15a0d52_352384cuda3std3__45__cpo6cbeginE,(_ZN40_INTERNAL_dab266ba_4_k_cu_b15a0d52_352384cuda3std3__48in_placeE - _ZN40_INTERNAL_dab266ba_4_k_cu_b15a0d52_352384cuda3std3__45__cpo6cbeginE)
_ZN40_INTERNAL_dab266ba_4_k_cu_b15a0d52_352384cuda3std3__45__cpo6cbeginE:
	.zero		1
	.type		_ZN40_INTERNAL_dab266ba_4_k_cu_b15a0d52_352384cuda3std3__48in_placeE,@object
	.size		_ZN40_INTERNAL_dab266ba_4_k_cu_b15a0d52_352384cuda3std3__48in_placeE,(_ZN40_INTERNAL_dab266ba_4_k_cu_b15a0d52_352384cuda3std6ranges3__45__cpo9iter_moveE - _ZN40_INTERNAL_dab266ba_4_k_cu_b15a0d52_352384cuda3std3__48in_placeE)
_ZN40_INTERNAL_dab266ba_4_k_cu_b15a0d52_352384cuda3std3__48in_placeE:
	.zero		1
	.type		_ZN40_INTERNAL_dab266ba_4_k_cu_b15a0d52_352384cuda3std6ranges3__45__cpo9iter_moveE,@object
	.size		_ZN40_INTERNAL_dab266ba_4_k_cu_b15a0d52_352384cuda3std6ranges3__45__cpo9iter_moveE,(_ZN40_INTERNAL_dab266ba_4_k_cu_b15a0d52_352384cuda3std3__45__cpo5beginE - _ZN40_INTERNAL_dab266ba_4_k_cu_b15a0d52_352384cuda3std6ranges3__45__cpo9iter_moveE)
_ZN40_INTERNAL_dab266ba_4_k_cu_b15a0d52_352384cuda3std6ranges3__45__cpo9iter_moveE:
	.zero		1
	.type		_ZN40_INTERNAL_dab266ba_4_k_cu_b15a0d52_352384cuda3std3__45__cpo5beginE,@object
	.size		_ZN40_INTERNAL_dab266ba_4_k_cu_b15a0d52_352384cuda3std3__45__cpo5beginE,(_ZN40_INTERNAL_dab266ba_4_k_cu_b15a0d52_352384cuda3std3__442_GLOBAL__N__dab266ba_4_k_cu_b15a0d52_352386ignoreE - _ZN40_INTERNAL_dab266ba_4_k_cu_b15a0d52_352384cuda3std3__45__cpo5beginE)
_ZN40_INTERNAL_dab266ba_4_k_cu_b15a0d52_352384cuda3std3__45__cpo5beginE:
	.zero		1
	.type		_ZN40_INTERNAL_dab266ba_4_k_cu_b15a0d52_352384cuda3std3__442_GLOBAL__N__dab266ba_4_k_cu_b15a0d52_352386ignoreE,@object
	.size		_ZN40_INTERNAL_dab266ba_4_k_cu_b15a0d52_352384cuda3std3__442_GLOBAL__N__dab266ba_4_k_cu_b15a0d52_352386ignoreE,(_ZN40_INTERNAL_dab266ba_4_k_cu_b15a0d52_352384cute7productE - _ZN40_INTERNAL_dab266ba_4_k_cu_b15a0d52_352384cuda3std3__442_GLOBAL__N__dab266ba_4_k_cu_b15a0d52_352386ignoreE)
_ZN40_INTERNAL_dab266ba_4_k_cu_b15a0d52_352384cuda3std3__442_GLOBAL__N__dab266ba_4_k_cu_b15a0d52_352386ignoreE:
	.zero		1
	.type		_ZN40_INTERNAL_dab266ba_4_k_cu_b15a0d52_352384cute7productE,@object
	.size		_ZN40_INTERNAL_dab266ba_4_k_cu_b15a0d52_352384cute7productE,(_ZN40_INTERNAL_dab266ba_4_k_cu_b15a0d52_352384cuda3std3__45__cpo3endE - _ZN40_INTERNAL_dab266ba_4_k_cu_b15a0d52_352384cute7productE)
_ZN40_INTERNAL_dab266ba_4_k_cu_b15a0d52_352384cute7productE:
	.zero		1
	.type		_ZN40_INTERNAL_dab266ba_4_k_cu_b15a0d52_352384cuda3std3__45__cpo3endE,@object
	.size		_ZN40_INTERNAL_dab266ba_4_k_cu_b15a0d52_352384cuda3std3__45__cpo3endE,(_ZN40_INTERNAL_dab266ba_4_k_cu_b15a0d52_352384cuda3std3__419piecewise_constructE - _ZN40_INTERNAL_dab266ba_4_k_cu_b15a0d52_352384cuda3std3__45__cpo3endE)
_ZN40_INTERNAL_dab266ba_4_k_cu_b15a0d52_352384cuda3std3__45__cpo3endE:
	.zero		1
	.type		_ZN40_INTERNAL_dab266ba_4_k_cu_b15a0d52_352384cuda3std3__419piecewise_constructE,@object
	.size		_ZN40_INTERNAL_dab266ba_4_k_cu_b15a0d52_352384cuda3std3__419piecewise_constructE,(_ZN40_INTERNAL_dab266ba_4_k_cu_b15a0d52_352384cuda3std3__45__cpo4cendE - _ZN40_INTERNAL_dab266ba_4_k_cu_b15a0d52_352384cuda3std3__419piecewise_constructE)
_ZN40_INTERNAL_dab266ba_4_k_cu_b15a0d52_352384cuda3std3__419piecewise_constructE:
	.zero		1
	.type		_ZN40_INTERNAL_dab266ba_4_k_cu_b15a0d52_352384cuda3std3__45__cpo4cendE,@object
	.size		_ZN40_INTERNAL_dab266ba_4_k_cu_b15a0d52_352384cuda3std3__45__cpo4cendE,(_ZN40_INTERNAL_dab266ba_4_k_cu_b15a0d52_352384cuda3std6ranges3__45__cpo4swapE - _ZN40_INTERNAL_dab266ba_4_k_cu_b15a0d52_352384cuda3std3__45__cpo4cendE)
_ZN40_INTERNAL_dab266ba_4_k_cu_b15a0d52_352384cuda3std3__45__cpo4cendE:
	.zero		1
	.type		_ZN40_INTERNAL_dab266ba_4_k_cu_b15a0d52_352384cuda3std6ranges3__45__cpo4swapE,@object
	.size		_ZN40_INTERNAL_dab266ba_4_k_cu_b15a0d52_352384cuda3std6ranges3__45__cpo4swapE,(.L_10 - _ZN40_INTERNAL_dab266ba_4_k_cu_b15a0d52_352384cuda3std6ranges3__45__cpo4swapE)
_ZN40_INTERNAL_dab266ba_4_k_cu_b15a0d52_352384cuda3std6ranges3__45__cpo4swapE:
	.zero		1
.L_10:


//--------------------- .nv.constant0._ZN7cutlass13device_kernelINS_4gemm6kernel13GemmUniversalIN4cute5tupleIJiiiiEEENS1_10collective13CollectiveMmaINS1_35MainloopSm100TmaUmmaWarpSpecializedILi6ELi2ELi4ENS5_IJNS4_1CILi1EEENSA_ILi2EEESB_EEEEENS5_IJNSA_ILi128EEESF_NSA_ILi64EEEEEENS_10bfloat16_tENS5_IJlSB_lEEESI_SJ_NS4_8TiledMMAINS4_8MMA_AtomIJNS4_20SM100_MMA_F16BF16_SSISI_SI_fLi128ELi128ELNS4_4UMMA5MajorE0ELSO_0ELNSN_7ScaleInE0ELSP_0EEEEEENS4_6LayoutINS5_IJSB_SB_SB_EEENS5_IJNSA_ILi0EEESU_SU_EEEEENS5_IJNS4_10UnderscoreESX_SX_EEEEENS4_23SM90_TMA_LOAD_MULTICASTENS4_14ComposedLayoutINS4_7SwizzleILi3ELi4ELi3EEENS4_18smem_ptr_flag_bitsILi16EEENSS_INS5_IJNSA_ILi8EEESG_EEENS5_IJSG_SB_EEEEEEEvNS4_8identityENS4_13SM90_TMA_LOADES1A_vS1B_EENS_8epilogue10collective18CollectiveEpilogueINS1E_23Sm100TmaWarpSpecializedILi4ELi2ELi32ELb1ELb0EEEJSH_NS5_IJNSS_ISF_SB_EENSS_INSA_ILi32EEESB_EEEEESI_SJ_SI_SJ_NS1E_6fusion15FusionCallbacksIS1I_NS1N_17LinearCombinationISI_fSI_fLNS_15FloatRoundStyleE2EEESH_S1M_JEEENS4_5SM1004TMEM4LOAD26SM100_TMEM_LOAD_32dp32b32xES1C_NS11_INS12_ILi2ELi4ELi3EEES15_NSS_INS5_IJS16_S1K_EEENS5_IJS1K_SB_EEEEEEENS4_39AutoVectorizingCopyWithAssumedAlignmentILi128EEENS4_14SM90_TMA_STOREES21_S23_S23_EEEvvEEEEvNT_6ParamsE --------------------------
	.section	.nv.constant0._ZN7cutlass13device_kernelINS_4gemm6kernel13GemmUniversalIN4cute5tupleIJiiiiEEENS1_10collective13CollectiveMmaINS1_35MainloopSm100TmaUmmaWarpSpecializedILi6ELi2ELi4ENS5_IJNS4_1CILi1EEENSA_ILi2EEESB_EEEEENS5_IJNSA_ILi128EEESF_NSA_ILi64EEEEEENS_10bfloat16_tENS5_IJlSB_lEEESI_SJ_NS4_8TiledMMAINS4_8MMA_AtomIJNS4_20SM100_MMA_F16BF16_SSISI_SI_fLi128ELi128ELNS4_4UMMA5MajorE0ELSO_0ELNSN_7ScaleInE0ELSP_0EEEEEENS4_6LayoutINS5_IJSB_SB_SB_EEENS5_IJNSA_ILi0EEESU_SU_EEEEENS5_IJNS4_10UnderscoreESX_SX_EEEEENS4_23SM90_TMA_LOAD_MULTICASTENS4_14ComposedLayoutINS4_7SwizzleILi3ELi4ELi3EEENS4_18smem_ptr_flag_bitsILi16EEENSS_INS5_IJNSA_ILi8EEESG_EEENS5_IJSG_SB_EEEEEEEvNS4_8identityENS4_13SM90_TMA_LOADES1A_vS1B_EENS_8epilogue10collective18CollectiveEpilogueINS1E_23Sm100TmaWarpSpecializedILi4ELi2ELi32ELb1ELb0EEEJSH_NS5_IJNSS_ISF_SB_EENSS_INSA_ILi32EEESB_EEEEESI_SJ_SI_SJ_NS1E_6fusion15FusionCallbacksIS1I_NS1N_17LinearCombinationISI_fSI_fLNS_15FloatRoundStyleE2EEESH_S1M_JEEENS4_5SM1004TMEM4LOAD26SM100_TMEM_LOAD_32dp32b32xES1C_NS11_INS12_ILi2ELi4ELi3EEES15_NSS_INS5_IJS16_S1K_EEENS5_IJS1K_SB_EEEEEEENS4_39AutoVectorizingCopyWithAssumedAlignmentILi128EEENS4_14SM90_TMA_STOREES21_S23_S23_EEEvvEEEEvNT_6ParamsE,"a",@progbits
	.sectionflags	@""
	.align	4
.nv.constant0._ZN7cutlass13device_kernelINS_4gemm6kernel13GemmUniversalIN4cute5tupleIJiiiiEEENS1_10collective13CollectiveMmaINS1_35MainloopSm100TmaUmmaWarpSpecializedILi6ELi2ELi4ENS5_IJNS4_1CILi1EEENSA_ILi2EEESB_EEEEENS5_IJNSA_ILi128EEESF_NSA_ILi64EEEEEENS_10bfloat16_tENS5_IJlSB_lEEESI_SJ_NS4_8TiledMMAINS4_8MMA_AtomIJNS4_20SM100_MMA_F16BF16_SSISI_SI_fLi128ELi128ELNS4_4UMMA5MajorE0ELSO_0ELNSN_7ScaleInE0ELSP_0EEEEEENS4_6LayoutINS5_IJSB_SB_SB_EEENS5_IJNSA_ILi0EEESU_SU_EEEEENS5_IJNS4_10UnderscoreESX_SX_EEEEENS4_23SM90_TMA_LOAD_MULTICASTENS4_14ComposedLayoutINS4_7SwizzleILi3ELi4ELi3EEENS4_18smem_ptr_flag_bitsILi16EEENSS_INS5_IJNSA_ILi8EEESG_EEENS5_IJSG_SB_EEEEEEEvNS4_8identityENS4_13SM90_TMA_LOADES1A_vS1B_EENS_8epilogue10collective18CollectiveEpilogueINS1E_23Sm100TmaWarpSpecializedILi4ELi2ELi32ELb1ELb0EEEJSH_NS5_IJNSS_ISF_SB_EENSS_INSA_ILi32EEESB_EEEEESI_SJ_SI_SJ_NS1E_6fusion15FusionCallbacksIS1I_NS1N_17LinearCombinationISI_fSI_fLNS_15FloatRoundStyleE2EEESH_S1M_JEEENS4_5SM1004TMEM4LOAD26SM100_TMEM_LOAD_32dp32b32xES1C_NS11_INS12_ILi2ELi4ELi3EEES15_NSS_INS5_IJS16_S1K_EEENS5_IJS1K_SB_EEEEEEENS4_39AutoVectorizingCopyWithAssumedAlignmentILi128EEENS4_14SM90_TMA_STOREES21_S23_S23_EEEvvEEEEvNT_6ParamsE:
	.zero		2944


//--------------------- SYMBOLS --------------------------

	.type		.nv.reservedSmem.offset0,@object
	.size		.nv.reservedSmem.offset0,0x4
	.type		.nv.reservedSmem.cap,@object
	.size		.nv.reservedSmem.cap,0x4
	.type		__assertfail,@function
